//
// Generated by NVIDIA NVVM Compiler
//
// Compiler Build ID: CL-36424714
// Cuda compilation tools, release 13.0, V13.0.88
// Based on NVVM 20.0.0
//

.version 9.0
.target sm_100
.address_size 64

	// .globl	_Z8init_rngP17curandStateXORWOWi
.global .align 4 .b8 precalc_xorwow_matrix[102400];
.global .align 4 .b8 precalc_xorwow_offset_matrix[102400];
.global .align 4 .b8 mrg32k3aM1[2304];
.global .align 4 .b8 mrg32k3aM2[2304];
.global .align 4 .b8 mrg32k3aM1SubSeq[2016];
.global .align 4 .b8 mrg32k3aM2SubSeq[2016];
.global .align 4 .b8 mrg32k3aM1Seq[2304];
.global .align 4 .b8 mrg32k3aM2Seq[2304];
.const .align 8 .b8 __cr_lgamma_table[72];

.visible .entry _Z8init_rngP17curandStateXORWOWi(
	.param .u64 .ptr .align 1 _Z8init_rngP17curandStateXORWOWi_param_0,
	.param .u32 _Z8init_rngP17curandStateXORWOWi_param_1
)
{
	.reg .pred 	%p<26>;
	.reg .b32 	%r<411>;
	.reg .b64 	%rd<18>;

	ld.param.u64 	%rd8, [_Z8init_rngP17curandStateXORWOWi_param_0];
	ld.param.u32 	%r183, [_Z8init_rngP17curandStateXORWOWi_param_1];
	mov.u32 	%r184, %tid.x;
	mov.u32 	%r185, %ntid.x;
	mov.u32 	%r186, %ctaid.x;
	mad.lo.s32 	%r1, %r185, %r186, %r184;
	setp.gt.s32 	%p1, %r1, 4999;
	@%p1 bra 	$L__BB0_44;
	cvta.to.global.u64 	%rd9, %rd8;
	cvt.s64.s32 	%rd17, %r1;
	mul.wide.s32 	%rd10, %r1, 48;
	add.s64 	%rd2, %rd9, %rd10;
	xor.b32  	%r187, %r183, -1429050551;
	mul.lo.s32 	%r188, %r187, 1099087573;
	setp.gt.s32 	%p2, %r183, -1;
	selp.b32 	%r189, -644748465, -1947113066, %p2;
	add.s32 	%r190, %r189, %r188;
	add.s32 	%r191, %r190, 6615241;
	add.s32 	%r192, %r188, 123456789;
	st.global.v2.u32 	[%rd2], {%r191, %r192};
	xor.b32  	%r193, %r188, 362436069;
	add.s32 	%r194, %r189, 521288629;
	st.global.v2.u32 	[%rd2+8], {%r193, %r194};
	xor.b32  	%r195, %r189, 88675123;
	add.s32 	%r196, %r188, 5783321;
	st.global.v2.u32 	[%rd2+16], {%r195, %r196};
	setp.eq.s32 	%p3, %r1, 0;
	@%p3 bra 	$L__BB0_43;
	mov.b32 	%r317, 0;
	mov.u64 	%rd12, precalc_xorwow_matrix;
$L__BB0_3:
	and.b64  	%rd4, %rd17, 3;
	setp.eq.s64 	%p4, %rd4, 0;
	@%p4 bra 	$L__BB0_42;
	mul.wide.u32 	%rd11, %r317, 3200;
	add.s64 	%rd5, %rd12, %rd11;
	cvt.u32.u64 	%r3, %rd4;
	mov.b32 	%r318, 0;
$L__BB0_5:
	mov.b32 	%r331, 0;
	mov.u32 	%r332, %r331;
	mov.u32 	%r333, %r331;
	mov.u32 	%r334, %r331;
	mov.u32 	%r335, %r331;
	mov.u32 	%r324, %r331;
$L__BB0_6:
	mul.wide.u32 	%rd13, %r324, 4;
	add.s64 	%rd14, %rd2, %rd13;
	ld.global.u32 	%r11, [%rd14+4];
	shl.b32 	%r12, %r324, 5;
	mov.b32 	%r330, 0;
$L__BB0_7:
	.pragma "nounroll";
	shr.u32 	%r201, %r11, %r330;
	and.b32  	%r202, %r201, 1;
	setp.eq.b32 	%p5, %r202, 1;
	not.pred 	%p6, %p5;
	add.s32 	%r203, %r12, %r330;
	mul.lo.s32 	%r204, %r203, 5;
	mul.wide.u32 	%rd15, %r204, 4;
	add.s64 	%rd6, %rd5, %rd15;
	@%p6 bra 	$L__BB0_9;
	ld.global.u32 	%r205, [%rd6];
	xor.b32  	%r335, %r335, %r205;
	ld.global.u32 	%r206, [%rd6+4];
	xor.b32  	%r334, %r334, %r206;
	ld.global.u32 	%r207, [%rd6+8];
	xor.b32  	%r333, %r333, %r207;
	ld.global.u32 	%r208, [%rd6+12];
	xor.b32  	%r332, %r332, %r208;
	ld.global.u32 	%r209, [%rd6+16];
	xor.b32  	%r331, %r331, %r209;
$L__BB0_9:
	and.b32  	%r211, %r201, 2;
	setp.eq.s32 	%p7, %r211, 0;
	@%p7 bra 	$L__BB0_11;
	ld.global.u32 	%r212, [%rd6+20];
	xor.b32  	%r335, %r335, %r212;
	ld.global.u32 	%r213, [%rd6+24];
	xor.b32  	%r334, %r334, %r213;
	ld.global.u32 	%r214, [%rd6+28];
	xor.b32  	%r333, %r333, %r214;
	ld.global.u32 	%r215, [%rd6+32];
	xor.b32  	%r332, %r332, %r215;
	ld.global.u32 	%r216, [%rd6+36];
	xor.b32  	%r331, %r331, %r216;
$L__BB0_11:
	and.b32  	%r218, %r201, 4;
	setp.eq.s32 	%p8, %r218, 0;
	@%p8 bra 	$L__BB0_13;
	ld.global.u32 	%r219, [%rd6+40];
	xor.b32  	%r335, %r335, %r219;
	ld.global.u32 	%r220, [%rd6+44];
	xor.b32  	%r334, %r334, %r220;
	ld.global.u32 	%r221, [%rd6+48];
	xor.b32  	%r333, %r333, %r221;
	ld.global.u32 	%r222, [%rd6+52];
	xor.b32  	%r332, %r332, %r222;
	ld.global.u32 	%r223, [%rd6+56];
	xor.b32  	%r331, %r331, %r223;
$L__BB0_13:
	and.b32  	%r225, %r201, 8;
	setp.eq.s32 	%p9, %r225, 0;
	@%p9 bra 	$L__BB0_15;
	ld.global.u32 	%r226, [%rd6+60];
	xor.b32  	%r335, %r335, %r226;
	ld.global.u32 	%r227, [%rd6+64];
	xor.b32  	%r334, %r334, %r227;
	ld.global.u32 	%r228, [%rd6+68];
	xor.b32  	%r333, %r333, %r228;
	ld.global.u32 	%r229, [%rd6+72];
	xor.b32  	%r332, %r332, %r229;
	ld.global.u32 	%r230, [%rd6+76];
	xor.b32  	%r331, %r331, %r230;
$L__BB0_15:
	and.b32  	%r232, %r201, 16;
	setp.eq.s32 	%p10, %r232, 0;
	@%p10 bra 	$L__BB0_17;
	ld.global.u32 	%r233, [%rd6+80];
	xor.b32  	%r335, %r335, %r233;
	ld.global.u32 	%r234, [%rd6+84];
	xor.b32  	%r334, %r334, %r234;
	ld.global.u32 	%r235, [%rd6+88];
	xor.b32  	%r333, %r333, %r235;
	ld.global.u32 	%r236, [%rd6+92];
	xor.b32  	%r332, %r332, %r236;
	ld.global.u32 	%r237, [%rd6+96];
	xor.b32  	%r331, %r331, %r237;
$L__BB0_17:
	and.b32  	%r239, %r201, 32;
	setp.eq.s32 	%p11, %r239, 0;
	@%p11 bra 	$L__BB0_19;
	ld.global.u32 	%r240, [%rd6+100];
	xor.b32  	%r335, %r335, %r240;
	ld.global.u32 	%r241, [%rd6+104];
	xor.b32  	%r334, %r334, %r241;
	ld.global.u32 	%r242, [%rd6+108];
	xor.b32  	%r333, %r333, %r242;
	ld.global.u32 	%r243, [%rd6+112];
	xor.b32  	%r332, %r332, %r243;
	ld.global.u32 	%r244, [%rd6+116];
	xor.b32  	%r331, %r331, %r244;
$L__BB0_19:
	and.b32  	%r246, %r201, 64;
	setp.eq.s32 	%p12, %r246, 0;
	@%p12 bra 	$L__BB0_21;
	ld.global.u32 	%r247, [%rd6+120];
	xor.b32  	%r335, %r335, %r247;
	ld.global.u32 	%r248, [%rd6+124];
	xor.b32  	%r334, %r334, %r248;
	ld.global.u32 	%r249, [%rd6+128];
	xor.b32  	%r333, %r333, %r249;
	ld.global.u32 	%r250, [%rd6+132];
	xor.b32  	%r332, %r332, %r250;
	ld.global.u32 	%r251, [%rd6+136];
	xor.b32  	%r331, %r331, %r251;
$L__BB0_21:
	and.b32  	%r253, %r201, 128;
	setp.eq.s32 	%p13, %r253, 0;
	@%p13 bra 	$L__BB0_23;
	ld.global.u32 	%r254, [%rd6+140];
	xor.b32  	%r335, %r335, %r254;
	ld.global.u32 	%r255, [%rd6+144];
	xor.b32  	%r334, %r334, %r255;
	ld.global.u32 	%r256, [%rd6+148];
	xor.b32  	%r333, %r333, %r256;
	ld.global.u32 	%r257, [%rd6+152];
	xor.b32  	%r332, %r332, %r257;
	ld.global.u32 	%r258, [%rd6+156];
	xor.b32  	%r331, %r331, %r258;
$L__BB0_23:
	and.b32  	%r260, %r201, 256;
	setp.eq.s32 	%p14, %r260, 0;
	@%p14 bra 	$L__BB0_25;
	ld.global.u32 	%r261, [%rd6+160];
	xor.b32  	%r335, %r335, %r261;
	ld.global.u32 	%r262, [%rd6+164];
	xor.b32  	%r334, %r334, %r262;
	ld.global.u32 	%r263, [%rd6+168];
	xor.b32  	%r333, %r333, %r263;
	ld.global.u32 	%r264, [%rd6+172];
	xor.b32  	%r332, %r332, %r264;
	ld.global.u32 	%r265, [%rd6+176];
	xor.b32  	%r331, %r331, %r265;
$L__BB0_25:
	and.b32  	%r267, %r201, 512;
	setp.eq.s32 	%p15, %r267, 0;
	@%p15 bra 	$L__BB0_27;
	ld.global.u32 	%r268, [%rd6+180];
	xor.b32  	%r335, %r335, %r268;
	ld.global.u32 	%r269, [%rd6+184];
	xor.b32  	%r334, %r334, %r269;
	ld.global.u32 	%r270, [%rd6+188];
	xor.b32  	%r333, %r333, %r270;
	ld.global.u32 	%r271, [%rd6+192];
	xor.b32  	%r332, %r332, %r271;
	ld.global.u32 	%r272, [%rd6+196];
	xor.b32  	%r331, %r331, %r272;
$L__BB0_27:
	and.b32  	%r274, %r201, 1024;
	setp.eq.s32 	%p16, %r274, 0;
	@%p16 bra 	$L__BB0_29;
	ld.global.u32 	%r275, [%rd6+200];
	xor.b32  	%r335, %r335, %r275;
	ld.global.u32 	%r276, [%rd6+204];
	xor.b32  	%r334, %r334, %r276;
	ld.global.u32 	%r277, [%rd6+208];
	xor.b32  	%r333, %r333, %r277;
	ld.global.u32 	%r278, [%rd6+212];
	xor.b32  	%r332, %r332, %r278;
	ld.global.u32 	%r279, [%rd6+216];
	xor.b32  	%r331, %r331, %r279;
$L__BB0_29:
	and.b32  	%r281, %r201, 2048;
	setp.eq.s32 	%p17, %r281, 0;
	@%p17 bra 	$L__BB0_31;
	ld.global.u32 	%r282, [%rd6+220];
	xor.b32  	%r335, %r335, %r282;
	ld.global.u32 	%r283, [%rd6+224];
	xor.b32  	%r334, %r334, %r283;
	ld.global.u32 	%r284, [%rd6+228];
	xor.b32  	%r333, %r333, %r284;
	ld.global.u32 	%r285, [%rd6+232];
	xor.b32  	%r332, %r332, %r285;
	ld.global.u32 	%r286, [%rd6+236];
	xor.b32  	%r331, %r331, %r286;
$L__BB0_31:
	and.b32  	%r288, %r201, 4096;
	setp.eq.s32 	%p18, %r288, 0;
	@%p18 bra 	$L__BB0_33;
	ld.global.u32 	%r289, [%rd6+240];
	xor.b32  	%r335, %r335, %r289;
	ld.global.u32 	%r290, [%rd6+244];
	xor.b32  	%r334, %r334, %r290;
	ld.global.u32 	%r291, [%rd6+248];
	xor.b32  	%r333, %r333, %r291;
	ld.global.u32 	%r292, [%rd6+252];
	xor.b32  	%r332, %r332, %r292;
	ld.global.u32 	%r293, [%rd6+256];
	xor.b32  	%r331, %r331, %r293;
$L__BB0_33:
	and.b32  	%r295, %r201, 8192;
	setp.eq.s32 	%p19, %r295, 0;
	@%p19 bra 	$L__BB0_35;
	ld.global.u32 	%r296, [%rd6+260];
	xor.b32  	%r335, %r335, %r296;
	ld.global.u32 	%r297, [%rd6+264];
	xor.b32  	%r334, %r334, %r297;
	ld.global.u32 	%r298, [%rd6+268];
	xor.b32  	%r333, %r333, %r298;
	ld.global.u32 	%r299, [%rd6+272];
	xor.b32  	%r332, %r332, %r299;
	ld.global.u32 	%r300, [%rd6+276];
	xor.b32  	%r331, %r331, %r300;
$L__BB0_35:
	and.b32  	%r302, %r201, 16384;
	setp.eq.s32 	%p20, %r302, 0;
	@%p20 bra 	$L__BB0_37;
	ld.global.u32 	%r303, [%rd6+280];
	xor.b32  	%r335, %r335, %r303;
	ld.global.u32 	%r304, [%rd6+284];
	xor.b32  	%r334, %r334, %r304;
	ld.global.u32 	%r305, [%rd6+288];
	xor.b32  	%r333, %r333, %r305;
	ld.global.u32 	%r306, [%rd6+292];
	xor.b32  	%r332, %r332, %r306;
	ld.global.u32 	%r307, [%rd6+296];
	xor.b32  	%r331, %r331, %r307;
$L__BB0_37:
	and.b32  	%r309, %r201, 32768;
	setp.eq.s32 	%p21, %r309, 0;
	@%p21 bra 	$L__BB0_39;
	ld.global.u32 	%r310, [%rd6+300];
	xor.b32  	%r335, %r335, %r310;
	ld.global.u32 	%r311, [%rd6+304];
	xor.b32  	%r334, %r334, %r311;
	ld.global.u32 	%r312, [%rd6+308];
	xor.b32  	%r333, %r333, %r312;
	ld.global.u32 	%r313, [%rd6+312];
	xor.b32  	%r332, %r332, %r313;
	ld.global.u32 	%r314, [%rd6+316];
	xor.b32  	%r331, %r331, %r314;
$L__BB0_39:
	add.s32 	%r330, %r330, 16;
	setp.ne.s32 	%p22, %r330, 32;
	@%p22 bra 	$L__BB0_7;
	mad.lo.s32 	%r315, %r324, -31, %r12;
	add.s32 	%r324, %r315, 1;
	setp.ne.s32 	%p23, %r324, 5;
	@%p23 bra 	$L__BB0_6;
	st.global.u32 	[%rd2+4], %r335;
	st.global.u32 	[%rd2+8], %r334;
	st.global.u32 	[%rd2+12], %r333;
	st.global.u32 	[%rd2+16], %r332;
	st.global.u32 	[%rd2+20], %r331;
	add.s32 	%r318, %r318, 1;
	setp.lt.u32 	%p24, %r318, %r3;
	@%p24 bra 	$L__BB0_5;
$L__BB0_42:
	shr.u64 	%rd7, %rd17, 2;
	add.s32 	%r317, %r317, 1;
	setp.gt.u64 	%p25, %rd17, 3;
	mov.u64 	%rd17, %rd7;
	@%p25 bra 	$L__BB0_3;
$L__BB0_43:
	mov.b32 	%r316, 0;
	st.global.v2.u32 	[%rd2+24], {%r316, %r316};
	st.global.u32 	[%rd2+32], %r316;
	mov.b64 	%rd16, 0;
	st.global.u64 	[%rd2+40], %rd16;
$L__BB0_44:
	ret;

}
	// .globl	_Z17compute_distancesPfS_S_S_i
.visible .entry _Z17compute_distancesPfS_S_S_i(
	.param .u64 .ptr .align 1 _Z17compute_distancesPfS_S_S_i_param_0,
	.param .u64 .ptr .align 1 _Z17compute_distancesPfS_S_S_i_param_1,
	.param .u64 .ptr .align 1 _Z17compute_distancesPfS_S_S_i_param_2,
	.param .u64 .ptr .align 1 _Z17compute_distancesPfS_S_S_i_param_3,
	.param .u32 _Z17compute_distancesPfS_S_S_i_param_4
)
{
	.reg .pred 	%p<6>;
	.reg .b32 	%r<42>;
	.reg .b32 	%f<46>;
	.reg .b64 	%rd<37>;

	ld.param.u64 	%rd7, [_Z17compute_distancesPfS_S_S_i_param_0];
	ld.param.u64 	%rd8, [_Z17compute_distancesPfS_S_S_i_param_1];
	ld.param.u64 	%rd9, [_Z17compute_distancesPfS_S_S_i_param_2];
	ld.param.u64 	%rd10, [_Z17compute_distancesPfS_S_S_i_param_3];
	ld.param.u32 	%r25, [_Z17compute_distancesPfS_S_S_i_param_4];
	cvta.to.global.u64 	%rd1, %rd10;
	cvta.to.global.u64 	%rd2, %rd9;
	cvta.to.global.u64 	%rd3, %rd8;
	cvta.to.global.u64 	%rd4, %rd7;
	mov.u32 	%r1, %tid.x;
	mov.u32 	%r26, %ctaid.x;
	mov.u32 	%r27, %ntid.x;
	mul.lo.s32 	%r2, %r26, %r27;
	add.s32 	%r3, %r2, %r1;
	setp.le.s32 	%p1, %r25, %r3;
	@%p1 bra 	$L__BB1_7;
	mul.wide.s32 	%rd11, %r3, 4;
	add.s64 	%rd5, %rd4, %rd11;
	add.s64 	%rd6, %rd3, %rd11;
	mul.lo.s32 	%r4, %r25, %r3;
	sub.s32 	%r28, %r25, %r3;
	and.b32  	%r5, %r28, 3;
	setp.eq.s32 	%p2, %r5, 0;
	mov.u32 	%r38, %r3;
	@%p2 bra 	$L__BB1_4;
	add.s32 	%r35, %r3, %r4;
	neg.s32 	%r34, %r5;
	mov.u32 	%r36, %r35;
	mov.u32 	%r38, %r3;
$L__BB1_3:
	.pragma "nounroll";
	mul.wide.s32 	%rd12, %r35, 4;
	add.s64 	%rd13, %rd1, %rd12;
	add.s64 	%rd14, %rd2, %rd12;
	mul.wide.s32 	%rd15, %r38, 4;
	add.s64 	%rd16, %rd3, %rd15;
	add.s64 	%rd17, %rd4, %rd15;
	ld.global.f32 	%f1, [%rd5];
	ld.global.f32 	%f2, [%rd6];
	ld.global.f32 	%f3, [%rd17];
	ld.global.f32 	%f4, [%rd16];
	sub.f32 	%f5, %f1, %f3;
	sub.f32 	%f6, %f2, %f4;
	mul.f32 	%f7, %f6, %f6;
	fma.rn.f32 	%f8, %f5, %f5, %f7;
	sqrt.rn.f32 	%f9, %f8;
	st.global.f32 	[%rd14], %f9;
	mul.wide.s32 	%rd18, %r36, 4;
	add.s64 	%rd19, %rd2, %rd18;
	st.global.f32 	[%rd19], %f9;
	mov.b32 	%r29, 1065353216;
	st.global.u32 	[%rd13], %r29;
	add.s64 	%rd20, %rd1, %rd18;
	st.global.u32 	[%rd20], %r29;
	add.s32 	%r38, %r38, 1;
	add.s32 	%r36, %r36, %r25;
	add.s32 	%r35, %r35, 1;
	add.s32 	%r34, %r34, 1;
	setp.ne.s32 	%p3, %r34, 0;
	@%p3 bra 	$L__BB1_3;
$L__BB1_4:
	sub.s32 	%r30, %r2, %r25;
	add.s32 	%r31, %r30, %r1;
	setp.gt.u32 	%p4, %r31, -4;
	@%p4 bra 	$L__BB1_7;
	mad.lo.s32 	%r40, %r38, %r25, %r3;
	add.s32 	%r39, %r38, %r4;
	mul.wide.s32 	%rd30, %r25, 4;
$L__BB1_6:
	ld.global.f32 	%f10, [%rd5];
	ld.global.f32 	%f11, [%rd6];
	mul.wide.s32 	%rd21, %r38, 4;
	add.s64 	%rd22, %rd4, %rd21;
	ld.global.f32 	%f12, [%rd22];
	add.s64 	%rd23, %rd3, %rd21;
	ld.global.f32 	%f13, [%rd23];
	sub.f32 	%f14, %f10, %f12;
	sub.f32 	%f15, %f11, %f13;
	mul.f32 	%f16, %f15, %f15;
	fma.rn.f32 	%f17, %f14, %f14, %f16;
	sqrt.rn.f32 	%f18, %f17;
	mul.wide.s32 	%rd24, %r39, 4;
	add.s64 	%rd25, %rd2, %rd24;
	st.global.f32 	[%rd25], %f18;
	mul.wide.s32 	%rd26, %r40, 4;
	add.s64 	%rd27, %rd2, %rd26;
	st.global.f32 	[%rd27], %f18;
	add.s64 	%rd28, %rd1, %rd24;
	mov.b32 	%r32, 1065353216;
	st.global.u32 	[%rd28], %r32;
	add.s64 	%rd29, %rd1, %rd26;
	st.global.u32 	[%rd29], %r32;
	ld.global.f32 	%f19, [%rd5];
	ld.global.f32 	%f20, [%rd6];
	ld.global.f32 	%f21, [%rd22+4];
	ld.global.f32 	%f22, [%rd23+4];
	sub.f32 	%f23, %f19, %f21;
	sub.f32 	%f24, %f20, %f22;
	mul.f32 	%f25, %f24, %f24;
	fma.rn.f32 	%f26, %f23, %f23, %f25;
	sqrt.rn.f32 	%f27, %f26;
	st.global.f32 	[%rd25+4], %f27;
	add.s64 	%rd31, %rd27, %rd30;
	st.global.f32 	[%rd31], %f27;
	st.global.u32 	[%rd28+4], %r32;
	add.s64 	%rd32, %rd29, %rd30;
	st.global.u32 	[%rd32], %r32;
	ld.global.f32 	%f28, [%rd5];
	ld.global.f32 	%f29, [%rd6];
	ld.global.f32 	%f30, [%rd22+8];
	ld.global.f32 	%f31, [%rd23+8];
	sub.f32 	%f32, %f28, %f30;
	sub.f32 	%f33, %f29, %f31;
	mul.f32 	%f34, %f33, %f33;
	fma.rn.f32 	%f35, %f32, %f32, %f34;
	sqrt.rn.f32 	%f36, %f35;
	st.global.f32 	[%rd25+8], %f36;
	add.s64 	%rd33, %rd31, %rd30;
	st.global.f32 	[%rd33], %f36;
	st.global.u32 	[%rd28+8], %r32;
	add.s64 	%rd34, %rd32, %rd30;
	st.global.u32 	[%rd34], %r32;
	ld.global.f32 	%f37, [%rd5];
	ld.global.f32 	%f38, [%rd6];
	ld.global.f32 	%f39, [%rd22+12];
	ld.global.f32 	%f40, [%rd23+12];
	sub.f32 	%f41, %f37, %f39;
	sub.f32 	%f42, %f38, %f40;
	mul.f32 	%f43, %f42, %f42;
	fma.rn.f32 	%f44, %f41, %f41, %f43;
	sqrt.rn.f32 	%f45, %f44;
	st.global.f32 	[%rd25+12], %f45;
	add.s64 	%rd35, %rd33, %rd30;
	st.global.f32 	[%rd35], %f45;
	st.global.u32 	[%rd28+12], %r32;
	add.s64 	%rd36, %rd34, %rd30;
	st.global.u32 	[%rd36], %r32;
	add.s32 	%r38, %r38, 4;
	shl.b32 	%r33, %r25, 2;
	add.s32 	%r40, %r40, %r33;
	add.s32 	%r39, %r39, 4;
	setp.lt.s32 	%p5, %r38, %r25;
	@%p5 bra 	$L__BB1_6;
$L__BB1_7:
	ret;

}
	// .globl	_Z15construct_toursPiPfS0_iP17curandStateXORWOW
.visible .entry _Z15construct_toursPiPfS0_iP17curandStateXORWOW(
	.param .u64 .ptr .align 1 _Z15construct_toursPiPfS0_iP17curandStateXORWOW_param_0,
	.param .u64 .ptr .align 1 _Z15construct_toursPiPfS0_iP17curandStateXORWOW_param_1,
	.param .u64 .ptr .align 1 _Z15construct_toursPiPfS0_iP17curandStateXORWOW_param_2,
	.param .u32 _Z15construct_toursPiPfS0_iP17curandStateXORWOW_param_3,
	.param .u64 .ptr .align 1 _Z15construct_toursPiPfS0_iP17curandStateXORWOW_param_4
)
{
	.local .align 8 .b8 	__local_depot2[5016];
	.reg .b64 	%SP;
	.reg .b64 	%SPL;
	.reg .pred 	%p<30>;
	.reg .b16 	%rs<6>;
	.reg .b32 	%r<102>;
	.reg .b32 	%f<144>;
	.reg .b64 	%rd<41>;
	.reg .b64 	%fd<2>;

	mov.u64 	%SPL, __local_depot2;
	ld.param.u64 	%rd9, [_Z15construct_toursPiPfS0_iP17curandStateXORWOW_param_0];
	ld.param.u32 	%r39, [_Z15construct_toursPiPfS0_iP17curandStateXORWOW_param_3];
	ld.param.u64 	%rd12, [_Z15construct_toursPiPfS0_iP17curandStateXORWOW_param_4];
	add.u64 	%rd1, %SPL, 0;
	add.u64 	%rd2, %SPL, 4008;
	mov.u32 	%r40, %tid.x;
	mov.u32 	%r41, %ntid.x;
	mov.u32 	%r42, %ctaid.x;
	mad.lo.s32 	%r1, %r41, %r42, %r40;
	setp.gt.s32 	%p1, %r1, 4999;
	@%p1 bra 	$L__BB2_30;
	cvta.to.global.u64 	%rd15, %rd9;
	cvta.to.global.u64 	%rd16, %rd12;
	mov.b16 	%rs1, 0;
	st.local.v2.u8 	[%rd2], {%rs1, %rs1};
	st.local.v2.u8 	[%rd2+2], {%rs1, %rs1};
	st.local.v2.u8 	[%rd2+4], {%rs1, %rs1};
	st.local.v2.u8 	[%rd2+6], {%rs1, %rs1};
	st.local.v2.u8 	[%rd2+8], {%rs1, %rs1};
	st.local.v2.u8 	[%rd2+10], {%rs1, %rs1};
	st.local.v2.u8 	[%rd2+12], {%rs1, %rs1};
	st.local.v2.u8 	[%rd2+14], {%rs1, %rs1};
	st.local.v2.u8 	[%rd2+16], {%rs1, %rs1};
	st.local.v2.u8 	[%rd2+18], {%rs1, %rs1};
	st.local.v2.u8 	[%rd2+20], {%rs1, %rs1};
	st.local.v2.u8 	[%rd2+22], {%rs1, %rs1};
	st.local.v2.u8 	[%rd2+24], {%rs1, %rs1};
	st.local.v2.u8 	[%rd2+26], {%rs1, %rs1};
	st.local.v2.u8 	[%rd2+28], {%rs1, %rs1};
	st.local.v2.u8 	[%rd2+30], {%rs1, %rs1};
	st.local.v2.u8 	[%rd2+32], {%rs1, %rs1};
	st.local.v2.u8 	[%rd2+34], {%rs1, %rs1};
	st.local.v2.u8 	[%rd2+36], {%rs1, %rs1};
	st.local.v2.u8 	[%rd2+38], {%rs1, %rs1};
	st.local.v2.u8 	[%rd2+40], {%rs1, %rs1};
	st.local.v2.u8 	[%rd2+42], {%rs1, %rs1};
	st.local.v2.u8 	[%rd2+44], {%rs1, %rs1};
	st.local.v2.u8 	[%rd2+46], {%rs1, %rs1};
	st.local.v2.u8 	[%rd2+48], {%rs1, %rs1};
	st.local.v2.u8 	[%rd2+50], {%rs1, %rs1};
	st.local.v2.u8 	[%rd2+52], {%rs1, %rs1};
	st.local.v2.u8 	[%rd2+54], {%rs1, %rs1};
	st.local.v2.u8 	[%rd2+56], {%rs1, %rs1};
	st.local.v2.u8 	[%rd2+58], {%rs1, %rs1};
	st.local.v2.u8 	[%rd2+60], {%rs1, %rs1};
	st.local.v2.u8 	[%rd2+62], {%rs1, %rs1};
	st.local.v2.u8 	[%rd2+64], {%rs1, %rs1};
	st.local.v2.u8 	[%rd2+66], {%rs1, %rs1};
	st.local.v2.u8 	[%rd2+68], {%rs1, %rs1};
	st.local.v2.u8 	[%rd2+70], {%rs1, %rs1};
	st.local.v2.u8 	[%rd2+72], {%rs1, %rs1};
	st.local.v2.u8 	[%rd2+74], {%rs1, %rs1};
	st.local.v2.u8 	[%rd2+76], {%rs1, %rs1};
	st.local.v2.u8 	[%rd2+78], {%rs1, %rs1};
	st.local.v2.u8 	[%rd2+80], {%rs1, %rs1};
	st.local.v2.u8 	[%rd2+82], {%rs1, %rs1};
	st.local.v2.u8 	[%rd2+84], {%rs1, %rs1};
	st.local.v2.u8 	[%rd2+86], {%rs1, %rs1};
	st.local.v2.u8 	[%rd2+88], {%rs1, %rs1};
	st.local.v2.u8 	[%rd2+90], {%rs1, %rs1};
	st.local.v2.u8 	[%rd2+92], {%rs1, %rs1};
	st.local.v2.u8 	[%rd2+94], {%rs1, %rs1};
	st.local.v2.u8 	[%rd2+96], {%rs1, %rs1};
	st.local.v2.u8 	[%rd2+98], {%rs1, %rs1};
	st.local.v2.u8 	[%rd2+100], {%rs1, %rs1};
	st.local.v2.u8 	[%rd2+102], {%rs1, %rs1};
	st.local.v2.u8 	[%rd2+104], {%rs1, %rs1};
	st.local.v2.u8 	[%rd2+106], {%rs1, %rs1};
	st.local.v2.u8 	[%rd2+108], {%rs1, %rs1};
	st.local.v2.u8 	[%rd2+110], {%rs1, %rs1};
	st.local.v2.u8 	[%rd2+112], {%rs1, %rs1};
	st.local.v2.u8 	[%rd2+114], {%rs1, %rs1};
	st.local.v2.u8 	[%rd2+116], {%rs1, %rs1};
	st.local.v2.u8 	[%rd2+118], {%rs1, %rs1};
	st.local.v2.u8 	[%rd2+120], {%rs1, %rs1};
	st.local.v2.u8 	[%rd2+122], {%rs1, %rs1};
	st.local.v2.u8 	[%rd2+124], {%rs1, %rs1};
	st.local.v2.u8 	[%rd2+126], {%rs1, %rs1};
	st.local.v2.u8 	[%rd2+128], {%rs1, %rs1};
	st.local.v2.u8 	[%rd2+130], {%rs1, %rs1};
	st.local.v2.u8 	[%rd2+132], {%rs1, %rs1};
	st.local.v2.u8 	[%rd2+134], {%rs1, %rs1};
	st.local.v2.u8 	[%rd2+136], {%rs1, %rs1};
	st.local.v2.u8 	[%rd2+138], {%rs1, %rs1};
	st.local.v2.u8 	[%rd2+140], {%rs1, %rs1};
	st.local.v2.u8 	[%rd2+142], {%rs1, %rs1};
	st.local.v2.u8 	[%rd2+144], {%rs1, %rs1};
	st.local.v2.u8 	[%rd2+146], {%rs1, %rs1};
	st.local.v2.u8 	[%rd2+148], {%rs1, %rs1};
	st.local.v2.u8 	[%rd2+150], {%rs1, %rs1};
	st.local.v2.u8 	[%rd2+152], {%rs1, %rs1};
	st.local.v2.u8 	[%rd2+154], {%rs1, %rs1};
	st.local.v2.u8 	[%rd2+156], {%rs1, %rs1};
	st.local.v2.u8 	[%rd2+158], {%rs1, %rs1};
	st.local.v2.u8 	[%rd2+160], {%rs1, %rs1};
	st.local.v2.u8 	[%rd2+162], {%rs1, %rs1};
	st.local.v2.u8 	[%rd2+164], {%rs1, %rs1};
	st.local.v2.u8 	[%rd2+166], {%rs1, %rs1};
	st.local.v2.u8 	[%rd2+168], {%rs1, %rs1};
	st.local.v2.u8 	[%rd2+170], {%rs1, %rs1};
	st.local.v2.u8 	[%rd2+172], {%rs1, %rs1};
	st.local.v2.u8 	[%rd2+174], {%rs1, %rs1};
	st.local.v2.u8 	[%rd2+176], {%rs1, %rs1};
	st.local.v2.u8 	[%rd2+178], {%rs1, %rs1};
	st.local.v2.u8 	[%rd2+180], {%rs1, %rs1};
	st.local.v2.u8 	[%rd2+182], {%rs1, %rs1};
	st.local.v2.u8 	[%rd2+184], {%rs1, %rs1};
	st.local.v2.u8 	[%rd2+186], {%rs1, %rs1};
	st.local.v2.u8 	[%rd2+188], {%rs1, %rs1};
	st.local.v2.u8 	[%rd2+190], {%rs1, %rs1};
	st.local.v2.u8 	[%rd2+192], {%rs1, %rs1};
	st.local.v2.u8 	[%rd2+194], {%rs1, %rs1};
	st.local.v2.u8 	[%rd2+196], {%rs1, %rs1};
	st.local.v2.u8 	[%rd2+198], {%rs1, %rs1};
	st.local.v2.u8 	[%rd2+200], {%rs1, %rs1};
	st.local.v2.u8 	[%rd2+202], {%rs1, %rs1};
	st.local.v2.u8 	[%rd2+204], {%rs1, %rs1};
	st.local.v2.u8 	[%rd2+206], {%rs1, %rs1};
	st.local.v2.u8 	[%rd2+208], {%rs1, %rs1};
	st.local.v2.u8 	[%rd2+210], {%rs1, %rs1};
	st.local.v2.u8 	[%rd2+212], {%rs1, %rs1};
	st.local.v2.u8 	[%rd2+214], {%rs1, %rs1};
	st.local.v2.u8 	[%rd2+216], {%rs1, %rs1};
	st.local.v2.u8 	[%rd2+218], {%rs1, %rs1};
	st.local.v2.u8 	[%rd2+220], {%rs1, %rs1};
	st.local.v2.u8 	[%rd2+222], {%rs1, %rs1};
	st.local.v2.u8 	[%rd2+224], {%rs1, %rs1};
	st.local.v2.u8 	[%rd2+226], {%rs1, %rs1};
	st.local.v2.u8 	[%rd2+228], {%rs1, %rs1};
	st.local.v2.u8 	[%rd2+230], {%rs1, %rs1};
	st.local.v2.u8 	[%rd2+232], {%rs1, %rs1};
	st.local.v2.u8 	[%rd2+234], {%rs1, %rs1};
	st.local.v2.u8 	[%rd2+236], {%rs1, %rs1};
	st.local.v2.u8 	[%rd2+238], {%rs1, %rs1};
	st.local.v2.u8 	[%rd2+240], {%rs1, %rs1};
	st.local.v2.u8 	[%rd2+242], {%rs1, %rs1};
	st.local.v2.u8 	[%rd2+244], {%rs1, %rs1};
	st.local.v2.u8 	[%rd2+246], {%rs1, %rs1};
	st.local.v2.u8 	[%rd2+248], {%rs1, %rs1};
	st.local.v2.u8 	[%rd2+250], {%rs1, %rs1};
	st.local.v2.u8 	[%rd2+252], {%rs1, %rs1};
	st.local.v2.u8 	[%rd2+254], {%rs1, %rs1};
	st.local.v2.u8 	[%rd2+256], {%rs1, %rs1};
	st.local.v2.u8 	[%rd2+258], {%rs1, %rs1};
	st.local.v2.u8 	[%rd2+260], {%rs1, %rs1};
	st.local.v2.u8 	[%rd2+262], {%rs1, %rs1};
	st.local.v2.u8 	[%rd2+264], {%rs1, %rs1};
	st.local.v2.u8 	[%rd2+266], {%rs1, %rs1};
	st.local.v2.u8 	[%rd2+268], {%rs1, %rs1};
	st.local.v2.u8 	[%rd2+270], {%rs1, %rs1};
	st.local.v2.u8 	[%rd2+272], {%rs1, %rs1};
	st.local.v2.u8 	[%rd2+274], {%rs1, %rs1};
	st.local.v2.u8 	[%rd2+276], {%rs1, %rs1};
	st.local.v2.u8 	[%rd2+278], {%rs1, %rs1};
	st.local.v2.u8 	[%rd2+280], {%rs1, %rs1};
	st.local.v2.u8 	[%rd2+282], {%rs1, %rs1};
	st.local.v2.u8 	[%rd2+284], {%rs1, %rs1};
	st.local.v2.u8 	[%rd2+286], {%rs1, %rs1};
	st.local.v2.u8 	[%rd2+288], {%rs1, %rs1};
	st.local.v2.u8 	[%rd2+290], {%rs1, %rs1};
	st.local.v2.u8 	[%rd2+292], {%rs1, %rs1};
	st.local.v2.u8 	[%rd2+294], {%rs1, %rs1};
	st.local.v2.u8 	[%rd2+296], {%rs1, %rs1};
	st.local.v2.u8 	[%rd2+298], {%rs1, %rs1};
	st.local.v2.u8 	[%rd2+300], {%rs1, %rs1};
	st.local.v2.u8 	[%rd2+302], {%rs1, %rs1};
	st.local.v2.u8 	[%rd2+304], {%rs1, %rs1};
	st.local.v2.u8 	[%rd2+306], {%rs1, %rs1};
	st.local.v2.u8 	[%rd2+308], {%rs1, %rs1};
	st.local.v2.u8 	[%rd2+310], {%rs1, %rs1};
	st.local.v2.u8 	[%rd2+312], {%rs1, %rs1};
	st.local.v2.u8 	[%rd2+314], {%rs1, %rs1};
	st.local.v2.u8 	[%rd2+316], {%rs1, %rs1};
	st.local.v2.u8 	[%rd2+318], {%rs1, %rs1};
	st.local.v2.u8 	[%rd2+320], {%rs1, %rs1};
	st.local.v2.u8 	[%rd2+322], {%rs1, %rs1};
	st.local.v2.u8 	[%rd2+324], {%rs1, %rs1};
	st.local.v2.u8 	[%rd2+326], {%rs1, %rs1};
	st.local.v2.u8 	[%rd2+328], {%rs1, %rs1};
	st.local.v2.u8 	[%rd2+330], {%rs1, %rs1};
	st.local.v2.u8 	[%rd2+332], {%rs1, %rs1};
	st.local.v2.u8 	[%rd2+334], {%rs1, %rs1};
	st.local.v2.u8 	[%rd2+336], {%rs1, %rs1};
	st.local.v2.u8 	[%rd2+338], {%rs1, %rs1};
	st.local.v2.u8 	[%rd2+340], {%rs1, %rs1};
	st.local.v2.u8 	[%rd2+342], {%rs1, %rs1};
	st.local.v2.u8 	[%rd2+344], {%rs1, %rs1};
	st.local.v2.u8 	[%rd2+346], {%rs1, %rs1};
	st.local.v2.u8 	[%rd2+348], {%rs1, %rs1};
	st.local.v2.u8 	[%rd2+350], {%rs1, %rs1};
	st.local.v2.u8 	[%rd2+352], {%rs1, %rs1};
	st.local.v2.u8 	[%rd2+354], {%rs1, %rs1};
	st.local.v2.u8 	[%rd2+356], {%rs1, %rs1};
	st.local.v2.u8 	[%rd2+358], {%rs1, %rs1};
	st.local.v2.u8 	[%rd2+360], {%rs1, %rs1};
	st.local.v2.u8 	[%rd2+362], {%rs1, %rs1};
	st.local.v2.u8 	[%rd2+364], {%rs1, %rs1};
	st.local.v2.u8 	[%rd2+366], {%rs1, %rs1};
	st.local.v2.u8 	[%rd2+368], {%rs1, %rs1};
	st.local.v2.u8 	[%rd2+370], {%rs1, %rs1};
	st.local.v2.u8 	[%rd2+372], {%rs1, %rs1};
	st.local.v2.u8 	[%rd2+374], {%rs1, %rs1};
	st.local.v2.u8 	[%rd2+376], {%rs1, %rs1};
	st.local.v2.u8 	[%rd2+378], {%rs1, %rs1};
	st.local.v2.u8 	[%rd2+380], {%rs1, %rs1};
	st.local.v2.u8 	[%rd2+382], {%rs1, %rs1};
	st.local.v2.u8 	[%rd2+384], {%rs1, %rs1};
	st.local.v2.u8 	[%rd2+386], {%rs1, %rs1};
	st.local.v2.u8 	[%rd2+388], {%rs1, %rs1};
	st.local.v2.u8 	[%rd2+390], {%rs1, %rs1};
	st.local.v2.u8 	[%rd2+392], {%rs1, %rs1};
	st.local.v2.u8 	[%rd2+394], {%rs1, %rs1};
	st.local.v2.u8 	[%rd2+396], {%rs1, %rs1};
	st.local.v2.u8 	[%rd2+398], {%rs1, %rs1};
	st.local.v2.u8 	[%rd2+400], {%rs1, %rs1};
	st.local.v2.u8 	[%rd2+402], {%rs1, %rs1};
	st.local.v2.u8 	[%rd2+404], {%rs1, %rs1};
	st.local.v2.u8 	[%rd2+406], {%rs1, %rs1};
	st.local.v2.u8 	[%rd2+408], {%rs1, %rs1};
	st.local.v2.u8 	[%rd2+410], {%rs1, %rs1};
	st.local.v2.u8 	[%rd2+412], {%rs1, %rs1};
	st.local.v2.u8 	[%rd2+414], {%rs1, %rs1};
	st.local.v2.u8 	[%rd2+416], {%rs1, %rs1};
	st.local.v2.u8 	[%rd2+418], {%rs1, %rs1};
	st.local.v2.u8 	[%rd2+420], {%rs1, %rs1};
	st.local.v2.u8 	[%rd2+422], {%rs1, %rs1};
	st.local.v2.u8 	[%rd2+424], {%rs1, %rs1};
	st.local.v2.u8 	[%rd2+426], {%rs1, %rs1};
	st.local.v2.u8 	[%rd2+428], {%rs1, %rs1};
	st.local.v2.u8 	[%rd2+430], {%rs1, %rs1};
	st.local.v2.u8 	[%rd2+432], {%rs1, %rs1};
	st.local.v2.u8 	[%rd2+434], {%rs1, %rs1};
	st.local.v2.u8 	[%rd2+436], {%rs1, %rs1};
	st.local.v2.u8 	[%rd2+438], {%rs1, %rs1};
	st.local.v2.u8 	[%rd2+440], {%rs1, %rs1};
	st.local.v2.u8 	[%rd2+442], {%rs1, %rs1};
	st.local.v2.u8 	[%rd2+444], {%rs1, %rs1};
	st.local.v2.u8 	[%rd2+446], {%rs1, %rs1};
	st.local.v2.u8 	[%rd2+448], {%rs1, %rs1};
	st.local.v2.u8 	[%rd2+450], {%rs1, %rs1};
	st.local.v2.u8 	[%rd2+452], {%rs1, %rs1};
	st.local.v2.u8 	[%rd2+454], {%rs1, %rs1};
	st.local.v2.u8 	[%rd2+456], {%rs1, %rs1};
	st.local.v2.u8 	[%rd2+458], {%rs1, %rs1};
	st.local.v2.u8 	[%rd2+460], {%rs1, %rs1};
	st.local.v2.u8 	[%rd2+462], {%rs1, %rs1};
	st.local.v2.u8 	[%rd2+464], {%rs1, %rs1};
	st.local.v2.u8 	[%rd2+466], {%rs1, %rs1};
	st.local.v2.u8 	[%rd2+468], {%rs1, %rs1};
	st.local.v2.u8 	[%rd2+470], {%rs1, %rs1};
	st.local.v2.u8 	[%rd2+472], {%rs1, %rs1};
	st.local.v2.u8 	[%rd2+474], {%rs1, %rs1};
	st.local.v2.u8 	[%rd2+476], {%rs1, %rs1};
	st.local.v2.u8 	[%rd2+478], {%rs1, %rs1};
	st.local.v2.u8 	[%rd2+480], {%rs1, %rs1};
	st.local.v2.u8 	[%rd2+482], {%rs1, %rs1};
	st.local.v2.u8 	[%rd2+484], {%rs1, %rs1};
	st.local.v2.u8 	[%rd2+486], {%rs1, %rs1};
	st.local.v2.u8 	[%rd2+488], {%rs1, %rs1};
	st.local.v2.u8 	[%rd2+490], {%rs1, %rs1};
	st.local.v2.u8 	[%rd2+492], {%rs1, %rs1};
	st.local.v2.u8 	[%rd2+494], {%rs1, %rs1};
	st.local.v2.u8 	[%rd2+496], {%rs1, %rs1};
	st.local.v2.u8 	[%rd2+498], {%rs1, %rs1};
	st.local.v2.u8 	[%rd2+500], {%rs1, %rs1};
	st.local.v2.u8 	[%rd2+502], {%rs1, %rs1};
	st.local.v2.u8 	[%rd2+504], {%rs1, %rs1};
	st.local.v2.u8 	[%rd2+506], {%rs1, %rs1};
	st.local.v2.u8 	[%rd2+508], {%rs1, %rs1};
	st.local.v2.u8 	[%rd2+510], {%rs1, %rs1};
	st.local.v2.u8 	[%rd2+512], {%rs1, %rs1};
	st.local.v2.u8 	[%rd2+514], {%rs1, %rs1};
	st.local.v2.u8 	[%rd2+516], {%rs1, %rs1};
	st.local.v2.u8 	[%rd2+518], {%rs1, %rs1};
	st.local.v2.u8 	[%rd2+520], {%rs1, %rs1};
	st.local.v2.u8 	[%rd2+522], {%rs1, %rs1};
	st.local.v2.u8 	[%rd2+524], {%rs1, %rs1};
	st.local.v2.u8 	[%rd2+526], {%rs1, %rs1};
	st.local.v2.u8 	[%rd2+528], {%rs1, %rs1};
	st.local.v2.u8 	[%rd2+530], {%rs1, %rs1};
	st.local.v2.u8 	[%rd2+532], {%rs1, %rs1};
	st.local.v2.u8 	[%rd2+534], {%rs1, %rs1};
	st.local.v2.u8 	[%rd2+536], {%rs1, %rs1};
	st.local.v2.u8 	[%rd2+538], {%rs1, %rs1};
	st.local.v2.u8 	[%rd2+540], {%rs1, %rs1};
	st.local.v2.u8 	[%rd2+542], {%rs1, %rs1};
	st.local.v2.u8 	[%rd2+544], {%rs1, %rs1};
	st.local.v2.u8 	[%rd2+546], {%rs1, %rs1};
	st.local.v2.u8 	[%rd2+548], {%rs1, %rs1};
	st.local.v2.u8 	[%rd2+550], {%rs1, %rs1};
	st.local.v2.u8 	[%rd2+552], {%rs1, %rs1};
	st.local.v2.u8 	[%rd2+554], {%rs1, %rs1};
	st.local.v2.u8 	[%rd2+556], {%rs1, %rs1};
	st.local.v2.u8 	[%rd2+558], {%rs1, %rs1};
	st.local.v2.u8 	[%rd2+560], {%rs1, %rs1};
	st.local.v2.u8 	[%rd2+562], {%rs1, %rs1};
	st.local.v2.u8 	[%rd2+564], {%rs1, %rs1};
	st.local.v2.u8 	[%rd2+566], {%rs1, %rs1};
	st.local.v2.u8 	[%rd2+568], {%rs1, %rs1};
	st.local.v2.u8 	[%rd2+570], {%rs1, %rs1};
	st.local.v2.u8 	[%rd2+572], {%rs1, %rs1};
	st.local.v2.u8 	[%rd2+574], {%rs1, %rs1};
	st.local.v2.u8 	[%rd2+576], {%rs1, %rs1};
	st.local.v2.u8 	[%rd2+578], {%rs1, %rs1};
	st.local.v2.u8 	[%rd2+580], {%rs1, %rs1};
	st.local.v2.u8 	[%rd2+582], {%rs1, %rs1};
	st.local.v2.u8 	[%rd2+584], {%rs1, %rs1};
	st.local.v2.u8 	[%rd2+586], {%rs1, %rs1};
	st.local.v2.u8 	[%rd2+588], {%rs1, %rs1};
	st.local.v2.u8 	[%rd2+590], {%rs1, %rs1};
	st.local.v2.u8 	[%rd2+592], {%rs1, %rs1};
	st.local.v2.u8 	[%rd2+594], {%rs1, %rs1};
	st.local.v2.u8 	[%rd2+596], {%rs1, %rs1};
	st.local.v2.u8 	[%rd2+598], {%rs1, %rs1};
	st.local.v2.u8 	[%rd2+600], {%rs1, %rs1};
	st.local.v2.u8 	[%rd2+602], {%rs1, %rs1};
	st.local.v2.u8 	[%rd2+604], {%rs1, %rs1};
	st.local.v2.u8 	[%rd2+606], {%rs1, %rs1};
	st.local.v2.u8 	[%rd2+608], {%rs1, %rs1};
	st.local.v2.u8 	[%rd2+610], {%rs1, %rs1};
	st.local.v2.u8 	[%rd2+612], {%rs1, %rs1};
	st.local.v2.u8 	[%rd2+614], {%rs1, %rs1};
	st.local.v2.u8 	[%rd2+616], {%rs1, %rs1};
	st.local.v2.u8 	[%rd2+618], {%rs1, %rs1};
	st.local.v2.u8 	[%rd2+620], {%rs1, %rs1};
	st.local.v2.u8 	[%rd2+622], {%rs1, %rs1};
	st.local.v2.u8 	[%rd2+624], {%rs1, %rs1};
	st.local.v2.u8 	[%rd2+626], {%rs1, %rs1};
	st.local.v2.u8 	[%rd2+628], {%rs1, %rs1};
	st.local.v2.u8 	[%rd2+630], {%rs1, %rs1};
	st.local.v2.u8 	[%rd2+632], {%rs1, %rs1};
	st.local.v2.u8 	[%rd2+634], {%rs1, %rs1};
	st.local.v2.u8 	[%rd2+636], {%rs1, %rs1};
	st.local.v2.u8 	[%rd2+638], {%rs1, %rs1};
	st.local.v2.u8 	[%rd2+640], {%rs1, %rs1};
	st.local.v2.u8 	[%rd2+642], {%rs1, %rs1};
	st.local.v2.u8 	[%rd2+644], {%rs1, %rs1};
	st.local.v2.u8 	[%rd2+646], {%rs1, %rs1};
	st.local.v2.u8 	[%rd2+648], {%rs1, %rs1};
	st.local.v2.u8 	[%rd2+650], {%rs1, %rs1};
	st.local.v2.u8 	[%rd2+652], {%rs1, %rs1};
	st.local.v2.u8 	[%rd2+654], {%rs1, %rs1};
	st.local.v2.u8 	[%rd2+656], {%rs1, %rs1};
	st.local.v2.u8 	[%rd2+658], {%rs1, %rs1};
	st.local.v2.u8 	[%rd2+660], {%rs1, %rs1};
	st.local.v2.u8 	[%rd2+662], {%rs1, %rs1};
	st.local.v2.u8 	[%rd2+664], {%rs1, %rs1};
	st.local.v2.u8 	[%rd2+666], {%rs1, %rs1};
	st.local.v2.u8 	[%rd2+668], {%rs1, %rs1};
	st.local.v2.u8 	[%rd2+670], {%rs1, %rs1};
	st.local.v2.u8 	[%rd2+672], {%rs1, %rs1};
	st.local.v2.u8 	[%rd2+674], {%rs1, %rs1};
	st.local.v2.u8 	[%rd2+676], {%rs1, %rs1};
	st.local.v2.u8 	[%rd2+678], {%rs1, %rs1};
	st.local.v2.u8 	[%rd2+680], {%rs1, %rs1};
	st.local.v2.u8 	[%rd2+682], {%rs1, %rs1};
	st.local.v2.u8 	[%rd2+684], {%rs1, %rs1};
	st.local.v2.u8 	[%rd2+686], {%rs1, %rs1};
	st.local.v2.u8 	[%rd2+688], {%rs1, %rs1};
	st.local.v2.u8 	[%rd2+690], {%rs1, %rs1};
	st.local.v2.u8 	[%rd2+692], {%rs1, %rs1};
	st.local.v2.u8 	[%rd2+694], {%rs1, %rs1};
	st.local.v2.u8 	[%rd2+696], {%rs1, %rs1};
	st.local.v2.u8 	[%rd2+698], {%rs1, %rs1};
	st.local.v2.u8 	[%rd2+700], {%rs1, %rs1};
	st.local.v2.u8 	[%rd2+702], {%rs1, %rs1};
	st.local.v2.u8 	[%rd2+704], {%rs1, %rs1};
	st.local.v2.u8 	[%rd2+706], {%rs1, %rs1};
	st.local.v2.u8 	[%rd2+708], {%rs1, %rs1};
	st.local.v2.u8 	[%rd2+710], {%rs1, %rs1};
	st.local.v2.u8 	[%rd2+712], {%rs1, %rs1};
	st.local.v2.u8 	[%rd2+714], {%rs1, %rs1};
	st.local.v2.u8 	[%rd2+716], {%rs1, %rs1};
	st.local.v2.u8 	[%rd2+718], {%rs1, %rs1};
	st.local.v2.u8 	[%rd2+720], {%rs1, %rs1};
	st.local.v2.u8 	[%rd2+722], {%rs1, %rs1};
	st.local.v2.u8 	[%rd2+724], {%rs1, %rs1};
	st.local.v2.u8 	[%rd2+726], {%rs1, %rs1};
	st.local.v2.u8 	[%rd2+728], {%rs1, %rs1};
	st.local.v2.u8 	[%rd2+730], {%rs1, %rs1};
	st.local.v2.u8 	[%rd2+732], {%rs1, %rs1};
	st.local.v2.u8 	[%rd2+734], {%rs1, %rs1};
	st.local.v2.u8 	[%rd2+736], {%rs1, %rs1};
	st.local.v2.u8 	[%rd2+738], {%rs1, %rs1};
	st.local.v2.u8 	[%rd2+740], {%rs1, %rs1};
	st.local.v2.u8 	[%rd2+742], {%rs1, %rs1};
	st.local.v2.u8 	[%rd2+744], {%rs1, %rs1};
	st.local.v2.u8 	[%rd2+746], {%rs1, %rs1};
	st.local.v2.u8 	[%rd2+748], {%rs1, %rs1};
	st.local.v2.u8 	[%rd2+750], {%rs1, %rs1};
	st.local.v2.u8 	[%rd2+752], {%rs1, %rs1};
	st.local.v2.u8 	[%rd2+754], {%rs1, %rs1};
	st.local.v2.u8 	[%rd2+756], {%rs1, %rs1};
	st.local.v2.u8 	[%rd2+758], {%rs1, %rs1};
	st.local.v2.u8 	[%rd2+760], {%rs1, %rs1};
	st.local.v2.u8 	[%rd2+762], {%rs1, %rs1};
	st.local.v2.u8 	[%rd2+764], {%rs1, %rs1};
	st.local.v2.u8 	[%rd2+766], {%rs1, %rs1};
	st.local.v2.u8 	[%rd2+768], {%rs1, %rs1};
	st.local.v2.u8 	[%rd2+770], {%rs1, %rs1};
	st.local.v2.u8 	[%rd2+772], {%rs1, %rs1};
	st.local.v2.u8 	[%rd2+774], {%rs1, %rs1};
	st.local.v2.u8 	[%rd2+776], {%rs1, %rs1};
	st.local.v2.u8 	[%rd2+778], {%rs1, %rs1};
	st.local.v2.u8 	[%rd2+780], {%rs1, %rs1};
	st.local.v2.u8 	[%rd2+782], {%rs1, %rs1};
	st.local.v2.u8 	[%rd2+784], {%rs1, %rs1};
	st.local.v2.u8 	[%rd2+786], {%rs1, %rs1};
	st.local.v2.u8 	[%rd2+788], {%rs1, %rs1};
	st.local.v2.u8 	[%rd2+790], {%rs1, %rs1};
	st.local.v2.u8 	[%rd2+792], {%rs1, %rs1};
	st.local.v2.u8 	[%rd2+794], {%rs1, %rs1};
	st.local.v2.u8 	[%rd2+796], {%rs1, %rs1};
	st.local.v2.u8 	[%rd2+798], {%rs1, %rs1};
	st.local.v2.u8 	[%rd2+800], {%rs1, %rs1};
	st.local.v2.u8 	[%rd2+802], {%rs1, %rs1};
	st.local.v2.u8 	[%rd2+804], {%rs1, %rs1};
	st.local.v2.u8 	[%rd2+806], {%rs1, %rs1};
	st.local.v2.u8 	[%rd2+808], {%rs1, %rs1};
	st.local.v2.u8 	[%rd2+810], {%rs1, %rs1};
	st.local.v2.u8 	[%rd2+812], {%rs1, %rs1};
	st.local.v2.u8 	[%rd2+814], {%rs1, %rs1};
	st.local.v2.u8 	[%rd2+816], {%rs1, %rs1};
	st.local.v2.u8 	[%rd2+818], {%rs1, %rs1};
	st.local.v2.u8 	[%rd2+820], {%rs1, %rs1};
	st.local.v2.u8 	[%rd2+822], {%rs1, %rs1};
	st.local.v2.u8 	[%rd2+824], {%rs1, %rs1};
	st.local.v2.u8 	[%rd2+826], {%rs1, %rs1};
	st.local.v2.u8 	[%rd2+828], {%rs1, %rs1};
	st.local.v2.u8 	[%rd2+830], {%rs1, %rs1};
	st.local.v2.u8 	[%rd2+832], {%rs1, %rs1};
	st.local.v2.u8 	[%rd2+834], {%rs1, %rs1};
	st.local.v2.u8 	[%rd2+836], {%rs1, %rs1};
	st.local.v2.u8 	[%rd2+838], {%rs1, %rs1};
	st.local.v2.u8 	[%rd2+840], {%rs1, %rs1};
	st.local.v2.u8 	[%rd2+842], {%rs1, %rs1};
	st.local.v2.u8 	[%rd2+844], {%rs1, %rs1};
	st.local.v2.u8 	[%rd2+846], {%rs1, %rs1};
	st.local.v2.u8 	[%rd2+848], {%rs1, %rs1};
	st.local.v2.u8 	[%rd2+850], {%rs1, %rs1};
	st.local.v2.u8 	[%rd2+852], {%rs1, %rs1};
	st.local.v2.u8 	[%rd2+854], {%rs1, %rs1};
	st.local.v2.u8 	[%rd2+856], {%rs1, %rs1};
	st.local.v2.u8 	[%rd2+858], {%rs1, %rs1};
	st.local.v2.u8 	[%rd2+860], {%rs1, %rs1};
	st.local.v2.u8 	[%rd2+862], {%rs1, %rs1};
	st.local.v2.u8 	[%rd2+864], {%rs1, %rs1};
	st.local.v2.u8 	[%rd2+866], {%rs1, %rs1};
	st.local.v2.u8 	[%rd2+868], {%rs1, %rs1};
	st.local.v2.u8 	[%rd2+870], {%rs1, %rs1};
	st.local.v2.u8 	[%rd2+872], {%rs1, %rs1};
	st.local.v2.u8 	[%rd2+874], {%rs1, %rs1};
	st.local.v2.u8 	[%rd2+876], {%rs1, %rs1};
	st.local.v2.u8 	[%rd2+878], {%rs1, %rs1};
	st.local.v2.u8 	[%rd2+880], {%rs1, %rs1};
	st.local.v2.u8 	[%rd2+882], {%rs1, %rs1};
	st.local.v2.u8 	[%rd2+884], {%rs1, %rs1};
	st.local.v2.u8 	[%rd2+886], {%rs1, %rs1};
	st.local.v2.u8 	[%rd2+888], {%rs1, %rs1};
	st.local.v2.u8 	[%rd2+890], {%rs1, %rs1};
	st.local.v2.u8 	[%rd2+892], {%rs1, %rs1};
	st.local.v2.u8 	[%rd2+894], {%rs1, %rs1};
	st.local.v2.u8 	[%rd2+896], {%rs1, %rs1};
	st.local.v2.u8 	[%rd2+898], {%rs1, %rs1};
	st.local.v2.u8 	[%rd2+900], {%rs1, %rs1};
	st.local.v2.u8 	[%rd2+902], {%rs1, %rs1};
	st.local.v2.u8 	[%rd2+904], {%rs1, %rs1};
	st.local.v2.u8 	[%rd2+906], {%rs1, %rs1};
	st.local.v2.u8 	[%rd2+908], {%rs1, %rs1};
	st.local.v2.u8 	[%rd2+910], {%rs1, %rs1};
	st.local.v2.u8 	[%rd2+912], {%rs1, %rs1};
	st.local.v2.u8 	[%rd2+914], {%rs1, %rs1};
	st.local.v2.u8 	[%rd2+916], {%rs1, %rs1};
	st.local.v2.u8 	[%rd2+918], {%rs1, %rs1};
	st.local.v2.u8 	[%rd2+920], {%rs1, %rs1};
	st.local.v2.u8 	[%rd2+922], {%rs1, %rs1};
	st.local.v2.u8 	[%rd2+924], {%rs1, %rs1};
	st.local.v2.u8 	[%rd2+926], {%rs1, %rs1};
	st.local.v2.u8 	[%rd2+928], {%rs1, %rs1};
	st.local.v2.u8 	[%rd2+930], {%rs1, %rs1};
	st.local.v2.u8 	[%rd2+932], {%rs1, %rs1};
	st.local.v2.u8 	[%rd2+934], {%rs1, %rs1};
	st.local.v2.u8 	[%rd2+936], {%rs1, %rs1};
	st.local.v2.u8 	[%rd2+938], {%rs1, %rs1};
	st.local.v2.u8 	[%rd2+940], {%rs1, %rs1};
	st.local.v2.u8 	[%rd2+942], {%rs1, %rs1};
	st.local.v2.u8 	[%rd2+944], {%rs1, %rs1};
	st.local.v2.u8 	[%rd2+946], {%rs1, %rs1};
	st.local.v2.u8 	[%rd2+948], {%rs1, %rs1};
	st.local.v2.u8 	[%rd2+950], {%rs1, %rs1};
	st.local.v2.u8 	[%rd2+952], {%rs1, %rs1};
	st.local.v2.u8 	[%rd2+954], {%rs1, %rs1};
	st.local.v2.u8 	[%rd2+956], {%rs1, %rs1};
	st.local.v2.u8 	[%rd2+958], {%rs1, %rs1};
	st.local.v2.u8 	[%rd2+960], {%rs1, %rs1};
	st.local.v2.u8 	[%rd2+962], {%rs1, %rs1};
	st.local.v2.u8 	[%rd2+964], {%rs1, %rs1};
	st.local.v2.u8 	[%rd2+966], {%rs1, %rs1};
	st.local.v2.u8 	[%rd2+968], {%rs1, %rs1};
	st.local.v2.u8 	[%rd2+970], {%rs1, %rs1};
	st.local.v2.u8 	[%rd2+972], {%rs1, %rs1};
	st.local.v2.u8 	[%rd2+974], {%rs1, %rs1};
	st.local.v2.u8 	[%rd2+976], {%rs1, %rs1};
	st.local.v2.u8 	[%rd2+978], {%rs1, %rs1};
	st.local.v2.u8 	[%rd2+980], {%rs1, %rs1};
	st.local.v2.u8 	[%rd2+982], {%rs1, %rs1};
	st.local.v2.u8 	[%rd2+984], {%rs1, %rs1};
	st.local.v2.u8 	[%rd2+986], {%rs1, %rs1};
	st.local.v2.u8 	[%rd2+988], {%rs1, %rs1};
	st.local.v2.u8 	[%rd2+990], {%rs1, %rs1};
	st.local.v2.u8 	[%rd2+992], {%rs1, %rs1};
	st.local.v2.u8 	[%rd2+994], {%rs1, %rs1};
	st.local.v2.u8 	[%rd2+996], {%rs1, %rs1};
	st.local.v2.u8 	[%rd2+998], {%rs1, %rs1};
	st.local.v2.u8 	[%rd2+1000], {%rs1, %rs1};
	mul.wide.s32 	%rd17, %r1, 48;
	add.s64 	%rd3, %rd16, %rd17;
	ld.global.v2.u32 	{%r2, %r43}, [%rd3];
	ld.global.v2.u32 	{%r100, %r99}, [%rd3+8];
	ld.global.v2.u32 	{%r98, %r97}, [%rd3+16];
	ld.global.v2.u32 	{%r7, %r8}, [%rd3+24];
	ld.global.f32 	%f1, [%rd3+32];
	ld.global.f64 	%fd1, [%rd3+40];
	shr.u32 	%r44, %r43, 2;
	xor.b32  	%r45, %r44, %r43;
	shl.b32 	%r46, %r97, 4;
	shl.b32 	%r47, %r45, 1;
	xor.b32  	%r48, %r46, %r47;
	xor.b32  	%r49, %r48, %r97;
	xor.b32  	%r96, %r49, %r45;
	add.s32 	%r85, %r2, 362437;
	add.s32 	%r50, %r96, %r85;
	rem.u32 	%r51, %r50, %r39;
	mul.lo.s32 	%r52, %r39, %r1;
	mul.wide.s32 	%rd18, %r52, 4;
	add.s64 	%rd4, %rd15, %rd18;
	st.global.u32 	[%rd4], %r51;
	cvt.s64.s32 	%rd19, %r51;
	add.s64 	%rd20, %rd2, %rd19;
	mov.b16 	%rs2, 1;
	st.local.u8 	[%rd20], %rs2;
	setp.lt.s32 	%p2, %r39, 2;
	mov.u32 	%r101, %r85;
	@%p2 bra 	$L__BB2_29;
	mad.lo.s32 	%r101, %r39, 362437, %r2;
	mov.b32 	%r84, 1;
$L__BB2_3:
	mov.u32 	%r14, %r100;
	mov.u32 	%r100, %r99;
	mov.u32 	%r99, %r98;
	mov.u32 	%r98, %r97;
	mov.u32 	%r97, %r96;
	neg.s32 	%r92, %r39;
	mul.wide.u32 	%rd21, %r84, 4;
	add.s64 	%rd22, %rd4, %rd21;
	ld.global.u32 	%r54, [%rd22+-4];
	mul.lo.s32 	%r91, %r54, %r39;
	mov.f32 	%f139, 0f00000000;
	mov.u64 	%rd39, %rd2;
	mov.u64 	%rd40, %rd1;
$L__BB2_4:
	ld.local.u8 	%rs3, [%rd39];
	setp.ne.s16 	%p3, %rs3, 0;
	@%p3 bra 	$L__BB2_20;
	ld.param.u64 	%rd37, [_Z15construct_toursPiPfS0_iP17curandStateXORWOW_param_1];
	cvta.to.global.u64 	%rd23, %rd37;
	mul.wide.s32 	%rd24, %r91, 4;
	add.s64 	%rd25, %rd23, %rd24;
	ld.global.f32 	%f3, [%rd25];
	abs.f32 	%f4, %f3;
	setp.lt.f32 	%p4, %f4, 0f00800000;
	mul.f32 	%f24, %f4, 0f4B800000;
	selp.f32 	%f25, %f24, %f4, %p4;
	selp.f32 	%f26, 0fC1C00000, 0f00000000, %p4;
	mov.b32 	%r56, %f25;
	add.s32 	%r57, %r56, -1060439283;
	and.b32  	%r58, %r57, -8388608;
	sub.s32 	%r59, %r56, %r58;
	mov.b32 	%f27, %r59;
	cvt.rn.f32.s32 	%f28, %r58;
	fma.rn.f32 	%f29, %f28, 0f34000000, %f26;
	add.f32 	%f30, %f27, 0fBF800000;
	add.f32 	%f31, %f27, 0f3F800000;
	rcp.approx.ftz.f32 	%f32, %f31;
	add.f32 	%f33, %f30, %f30;
	mul.f32 	%f34, %f33, %f32;
	mul.f32 	%f35, %f34, %f34;
	sub.f32 	%f36, %f30, %f34;
	add.f32 	%f37, %f36, %f36;
	neg.f32 	%f38, %f34;
	fma.rn.f32 	%f39, %f38, %f30, %f37;
	mul.rn.f32 	%f40, %f32, %f39;
	fma.rn.f32 	%f41, %f35, 0f3A2C32E4, 0f3B52E7DB;
	fma.rn.f32 	%f42, %f41, %f35, 0f3C93BB73;
	fma.rn.f32 	%f43, %f42, %f35, 0f3DF6384F;
	mul.rn.f32 	%f44, %f43, %f35;
	fma.rn.f32 	%f45, %f34, 0f3FB8AA3B, %f29;
	sub.f32 	%f46, %f29, %f45;
	fma.rn.f32 	%f47, %f34, 0f3FB8AA3B, %f46;
	fma.rn.f32 	%f48, %f40, 0f3FB8AA3B, %f47;
	fma.rn.f32 	%f49, %f34, 0f32A55E34, %f48;
	mul.f32 	%f50, %f44, 0f40400000;
	fma.rn.f32 	%f51, %f50, %f40, %f49;
	fma.rn.f32 	%f52, %f44, %f34, %f51;
	add.rn.f32 	%f53, %f45, %f52;
	neg.f32 	%f54, %f45;
	add.rn.f32 	%f55, %f53, %f54;
	neg.f32 	%f56, %f55;
	add.rn.f32 	%f57, %f52, %f56;
	mov.f32 	%f140, 0f3F800000;
	mul.rn.f32 	%f58, %f53, %f140;
	sub.f32 	%f59, %f53, %f58;
	add.f32 	%f60, %f57, %f59;
	cvt.rni.f32.f32 	%f61, %f58;
	sub.f32 	%f62, %f58, %f61;
	add.f32 	%f63, %f62, %f60;
	fma.rn.f32 	%f64, %f63, 0f391FCB8E, 0f3AAF85ED;
	fma.rn.f32 	%f65, %f64, %f63, 0f3C1D9856;
	fma.rn.f32 	%f66, %f65, %f63, 0f3D6357BB;
	fma.rn.f32 	%f67, %f66, %f63, 0f3E75FDEC;
	fma.rn.f32 	%f68, %f67, %f63, 0f3F317218;
	fma.rn.f32 	%f69, %f68, %f63, 0f3F800000;
	cvt.rzi.s32.f32 	%r60, %f61;
	setp.gt.f32 	%p5, %f61, 0f00000000;
	selp.b32 	%r61, 0, -2097152000, %p5;
	add.s32 	%r62, %r61, 2130706432;
	mov.b32 	%f70, %r62;
	mul.f32 	%f71, %f69, %f70;
	shl.b32 	%r63, %r60, 23;
	sub.s32 	%r64, %r63, %r61;
	mov.b32 	%f72, %r64;
	mul.f32 	%f73, %f71, %f72;
	abs.f32 	%f74, %f58;
	setp.gt.f32 	%p6, %f74, 0f43180000;
	setp.lt.f32 	%p7, %f58, 0f00000000;
	selp.f32 	%f75, 0f00000000, 0f7F800000, %p7;
	selp.f32 	%f5, %f75, %f73, %p6;
	setp.eq.f32 	%p8, %f3, 0f3F800000;
	@%p8 bra 	$L__BB2_12;
	setp.num.f32 	%p9, %f4, %f4;
	@%p9 bra 	$L__BB2_8;
	mov.f32 	%f76, 0f3F800000;
	add.rn.f32 	%f140, %f3, %f76;
	bra.uni 	$L__BB2_12;
$L__BB2_8:
	setp.neu.f32 	%p10, %f3, 0f00000000;
	setp.neu.f32 	%p11, %f4, 0f7F800000;
	and.pred  	%p12, %p10, %p11;
	@%p12 bra 	$L__BB2_10;
	add.f32 	%f140, %f3, %f3;
	bra.uni 	$L__BB2_12;
$L__BB2_10:
	setp.geu.f32 	%p13, %f3, 0f00000000;
	mov.f32 	%f140, %f5;
	@%p13 bra 	$L__BB2_12;
	neg.f32 	%f140, %f5;
$L__BB2_12:
	ld.param.u64 	%rd38, [_Z15construct_toursPiPfS0_iP17curandStateXORWOW_param_2];
	mul.wide.s32 	%rd26, %r91, 4;
	cvta.to.global.u64 	%rd27, %rd38;
	add.s64 	%rd28, %rd27, %rd26;
	ld.global.f32 	%f78, [%rd28];
	rcp.rn.f32 	%f10, %f78;
	abs.f32 	%f11, %f10;
	setp.lt.f32 	%p14, %f11, 0f00800000;
	mul.f32 	%f79, %f11, 0f4B800000;
	selp.f32 	%f80, %f79, %f11, %p14;
	selp.f32 	%f81, 0fC1C00000, 0f00000000, %p14;
	mov.b32 	%r65, %f80;
	add.s32 	%r66, %r65, -1060439283;
	and.b32  	%r67, %r66, -8388608;
	sub.s32 	%r68, %r65, %r67;
	mov.b32 	%f82, %r68;
	cvt.rn.f32.s32 	%f83, %r67;
	fma.rn.f32 	%f84, %f83, 0f34000000, %f81;
	add.f32 	%f85, %f82, 0fBF800000;
	add.f32 	%f86, %f82, 0f3F800000;
	rcp.approx.ftz.f32 	%f87, %f86;
	add.f32 	%f88, %f85, %f85;
	mul.f32 	%f89, %f88, %f87;
	mul.f32 	%f90, %f89, %f89;
	sub.f32 	%f91, %f85, %f89;
	add.f32 	%f92, %f91, %f91;
	neg.f32 	%f93, %f89;
	fma.rn.f32 	%f94, %f93, %f85, %f92;
	mul.rn.f32 	%f95, %f87, %f94;
	fma.rn.f32 	%f96, %f90, 0f3A2C32E4, 0f3B52E7DB;
	fma.rn.f32 	%f97, %f96, %f90, 0f3C93BB73;
	fma.rn.f32 	%f98, %f97, %f90, 0f3DF6384F;
	mul.rn.f32 	%f99, %f98, %f90;
	fma.rn.f32 	%f100, %f89, 0f3FB8AA3B, %f84;
	sub.f32 	%f101, %f84, %f100;
	fma.rn.f32 	%f102, %f89, 0f3FB8AA3B, %f101;
	fma.rn.f32 	%f103, %f95, 0f3FB8AA3B, %f102;
	fma.rn.f32 	%f104, %f89, 0f32A55E34, %f103;
	mul.f32 	%f105, %f99, 0f40400000;
	fma.rn.f32 	%f106, %f105, %f95, %f104;
	fma.rn.f32 	%f107, %f99, %f89, %f106;
	add.rn.f32 	%f108, %f100, %f107;
	neg.f32 	%f109, %f100;
	add.rn.f32 	%f110, %f108, %f109;
	neg.f32 	%f111, %f110;
	add.rn.f32 	%f112, %f107, %f111;
	mov.f32 	%f113, 0f40A00000;
	mul.rn.f32 	%f114, %f108, %f113;
	neg.f32 	%f115, %f114;
	fma.rn.f32 	%f116, %f108, 0f40A00000, %f115;
	fma.rn.f32 	%f117, %f112, 0f40A00000, %f116;
	cvt.rni.f32.f32 	%f118, %f114;
	sub.f32 	%f119, %f114, %f118;
	add.f32 	%f120, %f119, %f117;
	fma.rn.f32 	%f121, %f120, 0f391FCB8E, 0f3AAF85ED;
	fma.rn.f32 	%f122, %f121, %f120, 0f3C1D9856;
	fma.rn.f32 	%f123, %f122, %f120, 0f3D6357BB;
	fma.rn.f32 	%f124, %f123, %f120, 0f3E75FDEC;
	fma.rn.f32 	%f125, %f124, %f120, 0f3F317218;
	fma.rn.f32 	%f126, %f125, %f120, 0f3F800000;
	cvt.rzi.s32.f32 	%r69, %f118;
	setp.gt.f32 	%p15, %f118, 0f00000000;
	selp.b32 	%r70, 0, -2097152000, %p15;
	add.s32 	%r71, %r70, 2130706432;
	mov.b32 	%f127, %r71;
	mul.f32 	%f128, %f126, %f127;
	shl.b32 	%r72, %r69, 23;
	sub.s32 	%r73, %r72, %r70;
	mov.b32 	%f129, %r73;
	mul.f32 	%f130, %f128, %f129;
	abs.f32 	%f131, %f114;
	setp.gt.f32 	%p16, %f131, 0f43180000;
	setp.lt.f32 	%p17, %f114, 0f00000000;
	selp.f32 	%f132, 0f00000000, 0f7F800000, %p17;
	selp.f32 	%f12, %f132, %f130, %p16;
	setp.eq.f32 	%p18, %f10, 0f3F800000;
	mov.f32 	%f141, 0f3F800000;
	@%p18 bra 	$L__BB2_19;
	setp.num.f32 	%p19, %f11, %f11;
	@%p19 bra 	$L__BB2_15;
	mov.f32 	%f133, 0f40A00000;
	add.rn.f32 	%f141, %f10, %f133;
	bra.uni 	$L__BB2_19;
$L__BB2_15:
	setp.neu.f32 	%p20, %f10, 0f00000000;
	setp.neu.f32 	%p21, %f11, 0f7F800000;
	and.pred  	%p22, %p20, %p21;
	@%p22 bra 	$L__BB2_17;
	add.f32 	%f141, %f10, %f10;
	bra.uni 	$L__BB2_19;
$L__BB2_17:
	setp.geu.f32 	%p23, %f10, 0f00000000;
	mov.f32 	%f141, %f12;
	@%p23 bra 	$L__BB2_19;
	neg.f32 	%f141, %f12;
$L__BB2_19:
	mul.f32 	%f134, %f140, %f141;
	st.local.f32 	[%rd40], %f134;
	add.f32 	%f139, %f139, %f134;
	bra.uni 	$L__BB2_21;
$L__BB2_20:
	mov.b32 	%r55, 0;
	st.local.u32 	[%rd40], %r55;
$L__BB2_21:
	add.s32 	%r92, %r92, 1;
	setp.ne.s32 	%p24, %r92, 0;
	add.s32 	%r91, %r91, 1;
	add.s64 	%rd40, %rd40, 4;
	add.s64 	%rd39, %rd39, 1;
	@%p24 bra 	$L__BB2_4;
	shr.u32 	%r75, %r14, 2;
	xor.b32  	%r76, %r75, %r14;
	shl.b32 	%r77, %r97, 4;
	shl.b32 	%r78, %r76, 1;
	xor.b32  	%r79, %r77, %r78;
	xor.b32  	%r80, %r79, %r97;
	xor.b32  	%r96, %r80, %r76;
	add.s32 	%r85, %r85, 362437;
	add.s32 	%r81, %r96, %r85;
	cvt.rn.f32.u32 	%f136, %r81;
	fma.rn.f32 	%f137, %f136, 0f2F800000, 0f2F000000;
	mul.f32 	%f19, %f137, %f139;
	mov.f32 	%f143, 0f00000000;
	mov.b32 	%r95, 0;
$L__BB2_23:
	mul.wide.u32 	%rd29, %r95, 4;
	add.s64 	%rd30, %rd1, %rd29;
	ld.local.f32 	%f138, [%rd30];
	add.f32 	%f143, %f143, %f138;
	setp.ge.f32 	%p25, %f143, %f19;
	@%p25 bra 	$L__BB2_28;
	add.s32 	%r95, %r95, 1;
	setp.ne.s32 	%p26, %r95, %r39;
	@%p26 bra 	$L__BB2_23;
	mov.b32 	%r94, 0;
$L__BB2_26:
	cvt.u64.u32 	%rd31, %r94;
	add.s64 	%rd32, %rd2, %rd31;
	ld.local.u8 	%rs4, [%rd32];
	setp.eq.s16 	%p27, %rs4, 0;
	mov.u32 	%r95, %r94;
	@%p27 bra 	$L__BB2_28;
	add.s32 	%r94, %r94, 1;
	setp.ne.s32 	%p28, %r94, %r39;
	mov.b32 	%r95, 0;
	@%p28 bra 	$L__BB2_26;
$L__BB2_28:
	mul.wide.u32 	%rd33, %r84, 4;
	add.s64 	%rd34, %rd4, %rd33;
	st.global.u32 	[%rd34], %r95;
	cvt.u64.u32 	%rd35, %r95;
	add.s64 	%rd36, %rd2, %rd35;
	mov.b16 	%rs5, 1;
	st.local.u8 	[%rd36], %rs5;
	add.s32 	%r84, %r84, 1;
	setp.ne.s32 	%p29, %r84, %r39;
	@%p29 bra 	$L__BB2_3;
$L__BB2_29:
	st.global.v2.u32 	[%rd3], {%r101, %r100};
	st.global.v2.u32 	[%rd3+8], {%r99, %r98};
	st.global.v2.u32 	[%rd3+16], {%r97, %r96};
	st.global.v2.u32 	[%rd3+24], {%r7, %r8};
	st.global.f32 	[%rd3+32], %f1;
	st.global.f64 	[%rd3+40], %fd1;
$L__BB2_30:
	ret;

}
	// .globl	_Z26compute_distances_of_toursPiPfS0_i
.visible .entry _Z26compute_distances_of_toursPiPfS0_i(
	.param .u64 .ptr .align 1 _Z26compute_distances_of_toursPiPfS0_i_param_0,
	.param .u64 .ptr .align 1 _Z26compute_distances_of_toursPiPfS0_i_param_1,
	.param .u64 .ptr .align 1 _Z26compute_distances_of_toursPiPfS0_i_param_2,
	.param .u32 _Z26compute_distances_of_toursPiPfS0_i_param_3
)
{
	.reg .pred 	%p<11>;
	.reg .b32 	%r<71>;
	.reg .b32 	%f<55>;
	.reg .b64 	%rd<54>;

	ld.param.u64 	%rd5, [_Z26compute_distances_of_toursPiPfS0_i_param_0];
	ld.param.u64 	%rd6, [_Z26compute_distances_of_toursPiPfS0_i_param_1];
	ld.param.u64 	%rd4, [_Z26compute_distances_of_toursPiPfS0_i_param_2];
	ld.param.u32 	%r17, [_Z26compute_distances_of_toursPiPfS0_i_param_3];
	cvta.to.global.u64 	%rd1, %rd6;
	cvta.to.global.u64 	%rd2, %rd5;
	mov.u32 	%r18, %tid.x;
	mov.u32 	%r19, %ntid.x;
	mov.u32 	%r20, %ctaid.x;
	mad.lo.s32 	%r1, %r19, %r20, %r18;
	setp.gt.s32 	%p1, %r1, 4999;
	@%p1 bra 	$L__BB3_14;
	add.s32 	%r2, %r17, -1;
	setp.lt.s32 	%p2, %r17, 2;
	mov.f32 	%f54, 0f00000000;
	@%p2 bra 	$L__BB3_13;
	mul.lo.s32 	%r3, %r17, %r1;
	add.s32 	%r22, %r17, -2;
	and.b32  	%r4, %r2, 7;
	setp.lt.u32 	%p3, %r22, 7;
	mov.f32 	%f54, 0f00000000;
	mov.b32 	%r69, 0;
	@%p3 bra 	$L__BB3_5;
	and.b32  	%r69, %r2, -8;
	neg.s32 	%r67, %r69;
	add.s64 	%rd3, %rd2, 16;
	mov.f32 	%f54, 0f00000000;
	mov.u32 	%r66, %r3;
$L__BB3_4:
	.pragma "nounroll";
	mul.wide.s32 	%rd7, %r66, 4;
	add.s64 	%rd8, %rd3, %rd7;
	ld.global.u32 	%r23, [%rd8+-16];
	ld.global.u32 	%r24, [%rd8+-12];
	mad.lo.s32 	%r25, %r23, %r17, %r24;
	mul.wide.s32 	%rd9, %r25, 4;
	add.s64 	%rd10, %rd1, %rd9;
	ld.global.f32 	%f17, [%rd10];
	add.f32 	%f18, %f54, %f17;
	ld.global.u32 	%r26, [%rd8+-8];
	mad.lo.s32 	%r27, %r24, %r17, %r26;
	mul.wide.s32 	%rd11, %r27, 4;
	add.s64 	%rd12, %rd1, %rd11;
	ld.global.f32 	%f19, [%rd12];
	add.f32 	%f20, %f18, %f19;
	ld.global.u32 	%r28, [%rd8+-4];
	mad.lo.s32 	%r29, %r26, %r17, %r28;
	mul.wide.s32 	%rd13, %r29, 4;
	add.s64 	%rd14, %rd1, %rd13;
	ld.global.f32 	%f21, [%rd14];
	add.f32 	%f22, %f20, %f21;
	ld.global.u32 	%r30, [%rd8];
	mad.lo.s32 	%r31, %r28, %r17, %r30;
	mul.wide.s32 	%rd15, %r31, 4;
	add.s64 	%rd16, %rd1, %rd15;
	ld.global.f32 	%f23, [%rd16];
	add.f32 	%f24, %f22, %f23;
	ld.global.u32 	%r32, [%rd8+4];
	mad.lo.s32 	%r33, %r30, %r17, %r32;
	mul.wide.s32 	%rd17, %r33, 4;
	add.s64 	%rd18, %rd1, %rd17;
	ld.global.f32 	%f25, [%rd18];
	add.f32 	%f26, %f24, %f25;
	ld.global.u32 	%r34, [%rd8+8];
	mad.lo.s32 	%r35, %r32, %r17, %r34;
	mul.wide.s32 	%rd19, %r35, 4;
	add.s64 	%rd20, %rd1, %rd19;
	ld.global.f32 	%f27, [%rd20];
	add.f32 	%f28, %f26, %f27;
	ld.global.u32 	%r36, [%rd8+12];
	mad.lo.s32 	%r37, %r34, %r17, %r36;
	mul.wide.s32 	%rd21, %r37, 4;
	add.s64 	%rd22, %rd1, %rd21;
	ld.global.f32 	%f29, [%rd22];
	add.f32 	%f30, %f28, %f29;
	ld.global.u32 	%r38, [%rd8+16];
	mad.lo.s32 	%r39, %r36, %r17, %r38;
	mul.wide.s32 	%rd23, %r39, 4;
	add.s64 	%rd24, %rd1, %rd23;
	ld.global.f32 	%f31, [%rd24];
	add.f32 	%f54, %f30, %f31;
	add.s32 	%r67, %r67, 8;
	add.s32 	%r66, %r66, 8;
	setp.ne.s32 	%p4, %r67, 0;
	@%p4 bra 	$L__BB3_4;
$L__BB3_5:
	setp.eq.s32 	%p5, %r4, 0;
	@%p5 bra 	$L__BB3_13;
	and.b32  	%r12, %r2, 3;
	setp.lt.u32 	%p6, %r4, 4;
	@%p6 bra 	$L__BB3_8;
	add.s32 	%r40, %r69, %r3;
	mul.wide.s32 	%rd25, %r40, 4;
	add.s64 	%rd26, %rd2, %rd25;
	ld.global.u32 	%r41, [%rd26];
	ld.global.u32 	%r42, [%rd26+4];
	mad.lo.s32 	%r43, %r41, %r17, %r42;
	mul.wide.s32 	%rd27, %r43, 4;
	add.s64 	%rd28, %rd1, %rd27;
	ld.global.f32 	%f33, [%rd28];
	add.f32 	%f34, %f54, %f33;
	ld.global.u32 	%r44, [%rd26+8];
	mad.lo.s32 	%r45, %r42, %r17, %r44;
	mul.wide.s32 	%rd29, %r45, 4;
	add.s64 	%rd30, %rd1, %rd29;
	ld.global.f32 	%f35, [%rd30];
	add.f32 	%f36, %f34, %f35;
	ld.global.u32 	%r46, [%rd26+12];
	mad.lo.s32 	%r47, %r44, %r17, %r46;
	mul.wide.s32 	%rd31, %r47, 4;
	add.s64 	%rd32, %rd1, %rd31;
	ld.global.f32 	%f37, [%rd32];
	add.f32 	%f38, %f36, %f37;
	ld.global.u32 	%r48, [%rd26+16];
	mad.lo.s32 	%r49, %r46, %r17, %r48;
	mul.wide.s32 	%rd33, %r49, 4;
	add.s64 	%rd34, %rd1, %rd33;
	ld.global.f32 	%f39, [%rd34];
	add.f32 	%f54, %f38, %f39;
	add.s32 	%r69, %r69, 4;
$L__BB3_8:
	setp.eq.s32 	%p7, %r12, 0;
	@%p7 bra 	$L__BB3_13;
	setp.eq.s32 	%p8, %r12, 1;
	@%p8 bra 	$L__BB3_11;
	add.s32 	%r50, %r69, %r3;
	mul.wide.s32 	%rd35, %r50, 4;
	add.s64 	%rd36, %rd2, %rd35;
	ld.global.u32 	%r51, [%rd36];
	ld.global.u32 	%r52, [%rd36+4];
	mad.lo.s32 	%r53, %r51, %r17, %r52;
	mul.wide.s32 	%rd37, %r53, 4;
	add.s64 	%rd38, %rd1, %rd37;
	ld.global.f32 	%f41, [%rd38];
	add.f32 	%f42, %f54, %f41;
	ld.global.u32 	%r54, [%rd36+8];
	mad.lo.s32 	%r55, %r52, %r17, %r54;
	mul.wide.s32 	%rd39, %r55, 4;
	add.s64 	%rd40, %rd1, %rd39;
	ld.global.f32 	%f43, [%rd40];
	add.f32 	%f54, %f42, %f43;
	add.s32 	%r69, %r69, 2;
$L__BB3_11:
	and.b32  	%r56, %r2, 1;
	setp.eq.b32 	%p9, %r56, 1;
	not.pred 	%p10, %p9;
	@%p10 bra 	$L__BB3_13;
	add.s32 	%r57, %r69, %r3;
	mul.wide.s32 	%rd41, %r57, 4;
	add.s64 	%rd42, %rd2, %rd41;
	ld.global.u32 	%r58, [%rd42];
	ld.global.u32 	%r59, [%rd42+4];
	mad.lo.s32 	%r60, %r58, %r17, %r59;
	mul.wide.s32 	%rd43, %r60, 4;
	add.s64 	%rd44, %rd1, %rd43;
	ld.global.f32 	%f44, [%rd44];
	add.f32 	%f54, %f54, %f44;
$L__BB3_13:
	mul.lo.s32 	%r61, %r17, %r1;
	add.s32 	%r62, %r2, %r61;
	mul.wide.s32 	%rd45, %r62, 4;
	add.s64 	%rd46, %rd2, %rd45;
	ld.global.u32 	%r63, [%rd46];
	mul.wide.s32 	%rd47, %r61, 4;
	add.s64 	%rd48, %rd2, %rd47;
	ld.global.u32 	%r64, [%rd48];
	mad.lo.s32 	%r65, %r63, %r17, %r64;
	mul.wide.s32 	%rd49, %r65, 4;
	add.s64 	%rd50, %rd1, %rd49;
	ld.global.f32 	%f45, [%rd50];
	add.f32 	%f46, %f54, %f45;
	cvta.to.global.u64 	%rd51, %rd4;
	mul.wide.s32 	%rd52, %r1, 4;
	add.s64 	%rd53, %rd51, %rd52;
	st.global.f32 	[%rd53], %f46;
$L__BB3_14:
	ret;

}
	// .globl	_Z20evaporate_pheromonesPfi
.visible .entry _Z20evaporate_pheromonesPfi(
	.param .u64 .ptr .align 1 _Z20evaporate_pheromonesPfi_param_0,
	.param .u32 _Z20evaporate_pheromonesPfi_param_1
)
{
	.reg .pred 	%p<2>;
	.reg .b32 	%r<7>;
	.reg .b32 	%f<3>;
	.reg .b64 	%rd<5>;

	ld.param.u64 	%rd1, [_Z20evaporate_pheromonesPfi_param_0];
	ld.param.u32 	%r2, [_Z20evaporate_pheromonesPfi_param_1];
	mov.u32 	%r3, %ctaid.x;
	mov.u32 	%r4, %ntid.x;
	mov.u32 	%r5, %tid.x;
	mad.lo.s32 	%r1, %r3, %r4, %r5;
	mul.lo.s32 	%r6, %r2, %r2;
	setp.ge.s32 	%p1, %r1, %r6;
	@%p1 bra 	$L__BB4_2;
	cvta.to.global.u64 	%rd2, %rd1;
	mul.wide.s32 	%rd3, %r1, 4;
	add.s64 	%rd4, %rd2, %rd3;
	ld.global.f32 	%f1, [%rd4];
	mul.f32 	%f2, %f1, 0f3F000000;
	st.global.f32 	[%rd4], %f2;
$L__BB4_2:
	ret;

}
	// .globl	_Z18deposit_pheromonesPiPfS0_i
.visible .entry _Z18deposit_pheromonesPiPfS0_i(
	.param .u64 .ptr .align 1 _Z18deposit_pheromonesPiPfS0_i_param_0,
	.param .u64 .ptr .align 1 _Z18deposit_pheromonesPiPfS0_i_param_1,
	.param .u64 .ptr .align 1 _Z18deposit_pheromonesPiPfS0_i_param_2,
	.param .u32 _Z18deposit_pheromonesPiPfS0_i_param_3
)
{
	.reg .pred 	%p<11>;
	.reg .b32 	%r<100>;
	.reg .b32 	%f<36>;
	.reg .b64 	%rd<85>;

	ld.param.u64 	%rd4, [_Z18deposit_pheromonesPiPfS0_i_param_0];
	ld.param.u64 	%rd3, [_Z18deposit_pheromonesPiPfS0_i_param_1];
	ld.param.u64 	%rd5, [_Z18deposit_pheromonesPiPfS0_i_param_2];
	ld.param.u32 	%r18, [_Z18deposit_pheromonesPiPfS0_i_param_3];
	cvta.to.global.u64 	%rd1, %rd5;
	cvta.to.global.u64 	%rd2, %rd4;
	mov.u32 	%r19, %tid.x;
	mov.u32 	%r20, %ntid.x;
	mov.u32 	%r21, %ctaid.x;
	mad.lo.s32 	%r1, %r20, %r21, %r19;
	setp.gt.s32 	%p1, %r1, 4999;
	@%p1 bra 	$L__BB5_14;
	cvta.to.global.u64 	%rd6, %rd3;
	mul.wide.s32 	%rd7, %r1, 4;
	add.s64 	%rd8, %rd6, %rd7;
	ld.global.f32 	%f2, [%rd8];
	mov.f32 	%f3, 0f42C80000;
	div.rn.f32 	%f1, %f3, %f2;
	add.s32 	%r2, %r18, -1;
	setp.lt.s32 	%p2, %r18, 2;
	@%p2 bra 	$L__BB5_13;
	mul.lo.s32 	%r95, %r18, %r1;
	add.s32 	%r23, %r18, -2;
	setp.lt.u32 	%p3, %r23, 7;
	mov.b32 	%r98, 0;
	@%p3 bra 	$L__BB5_5;
	and.b32  	%r98, %r2, -8;
	neg.s32 	%r96, %r98;
$L__BB5_4:
	.pragma "nounroll";
	mul.wide.s32 	%rd9, %r95, 4;
	add.s64 	%rd10, %rd2, %rd9;
	ld.global.u32 	%r25, [%rd10];
	ld.global.u32 	%r26, [%rd10+4];
	mad.lo.s32 	%r27, %r25, %r18, %r26;
	mul.wide.s32 	%rd11, %r27, 4;
	add.s64 	%rd12, %rd1, %rd11;
	atom.global.add.f32 	%f4, [%rd12], %f1;
	mad.lo.s32 	%r28, %r26, %r18, %r25;
	mul.wide.s32 	%rd13, %r28, 4;
	add.s64 	%rd14, %rd1, %rd13;
	atom.global.add.f32 	%f5, [%rd14], %f1;
	ld.global.u32 	%r29, [%rd10+4];
	ld.global.u32 	%r30, [%rd10+8];
	mad.lo.s32 	%r31, %r29, %r18, %r30;
	mul.wide.s32 	%rd15, %r31, 4;
	add.s64 	%rd16, %rd1, %rd15;
	atom.global.add.f32 	%f6, [%rd16], %f1;
	mad.lo.s32 	%r32, %r30, %r18, %r29;
	mul.wide.s32 	%rd17, %r32, 4;
	add.s64 	%rd18, %rd1, %rd17;
	atom.global.add.f32 	%f7, [%rd18], %f1;
	ld.global.u32 	%r33, [%rd10+8];
	ld.global.u32 	%r34, [%rd10+12];
	mad.lo.s32 	%r35, %r33, %r18, %r34;
	mul.wide.s32 	%rd19, %r35, 4;
	add.s64 	%rd20, %rd1, %rd19;
	atom.global.add.f32 	%f8, [%rd20], %f1;
	mad.lo.s32 	%r36, %r34, %r18, %r33;
	mul.wide.s32 	%rd21, %r36, 4;
	add.s64 	%rd22, %rd1, %rd21;
	atom.global.add.f32 	%f9, [%rd22], %f1;
	ld.global.u32 	%r37, [%rd10+12];
	ld.global.u32 	%r38, [%rd10+16];
	mad.lo.s32 	%r39, %r37, %r18, %r38;
	mul.wide.s32 	%rd23, %r39, 4;
	add.s64 	%rd24, %rd1, %rd23;
	atom.global.add.f32 	%f10, [%rd24], %f1;
	mad.lo.s32 	%r40, %r38, %r18, %r37;
	mul.wide.s32 	%rd25, %r40, 4;
	add.s64 	%rd26, %rd1, %rd25;
	atom.global.add.f32 	%f11, [%rd26], %f1;
	ld.global.u32 	%r41, [%rd10+16];
	ld.global.u32 	%r42, [%rd10+20];
	mad.lo.s32 	%r43, %r41, %r18, %r42;
	mul.wide.s32 	%rd27, %r43, 4;
	add.s64 	%rd28, %rd1, %rd27;
	atom.global.add.f32 	%f12, [%rd28], %f1;
	mad.lo.s32 	%r44, %r42, %r18, %r41;
	mul.wide.s32 	%rd29, %r44, 4;
	add.s64 	%rd30, %rd1, %rd29;
	atom.global.add.f32 	%f13, [%rd30], %f1;
	ld.global.u32 	%r45, [%rd10+20];
	ld.global.u32 	%r46, [%rd10+24];
	mad.lo.s32 	%r47, %r45, %r18, %r46;
	mul.wide.s32 	%rd31, %r47, 4;
	add.s64 	%rd32, %rd1, %rd31;
	atom.global.add.f32 	%f14, [%rd32], %f1;
	mad.lo.s32 	%r48, %r46, %r18, %r45;
	mul.wide.s32 	%rd33, %r48, 4;
	add.s64 	%rd34, %rd1, %rd33;
	atom.global.add.f32 	%f15, [%rd34], %f1;
	ld.global.u32 	%r49, [%rd10+24];
	ld.global.u32 	%r50, [%rd10+28];
	mad.lo.s32 	%r51, %r49, %r18, %r50;
	mul.wide.s32 	%rd35, %r51, 4;
	add.s64 	%rd36, %rd1, %rd35;
	atom.global.add.f32 	%f16, [%rd36], %f1;
	mad.lo.s32 	%r52, %r50, %r18, %r49;
	mul.wide.s32 	%rd37, %r52, 4;
	add.s64 	%rd38, %rd1, %rd37;
	atom.global.add.f32 	%f17, [%rd38], %f1;
	ld.global.u32 	%r53, [%rd10+28];
	ld.global.u32 	%r54, [%rd10+32];
	mad.lo.s32 	%r55, %r53, %r18, %r54;
	mul.wide.s32 	%rd39, %r55, 4;
	add.s64 	%rd40, %rd1, %rd39;
	atom.global.add.f32 	%f18, [%rd40], %f1;
	mad.lo.s32 	%r56, %r54, %r18, %r53;
	mul.wide.s32 	%rd41, %r56, 4;
	add.s64 	%rd42, %rd1, %rd41;
	atom.global.add.f32 	%f19, [%rd42], %f1;
	add.s32 	%r96, %r96, 8;
	add.s32 	%r95, %r95, 8;
	setp.ne.s32 	%p4, %r96, 0;
	@%p4 bra 	$L__BB5_4;
$L__BB5_5:
	and.b32  	%r11, %r2, 7;
	setp.eq.s32 	%p5, %r11, 0;
	@%p5 bra 	$L__BB5_13;
	mul.lo.s32 	%r12, %r18, %r1;
	and.b32  	%r13, %r2, 3;
	setp.lt.u32 	%p6, %r11, 4;
	@%p6 bra 	$L__BB5_8;
	add.s32 	%r57, %r98, %r12;
	mul.wide.s32 	%rd43, %r57, 4;
	add.s64 	%rd44, %rd2, %rd43;
	ld.global.u32 	%r58, [%rd44];
	ld.global.u32 	%r59, [%rd44+4];
	mad.lo.s32 	%r60, %r58, %r18, %r59;
	mul.wide.s32 	%rd45, %r60, 4;
	add.s64 	%rd46, %rd1, %rd45;
	atom.global.add.f32 	%f20, [%rd46], %f1;
	mad.lo.s32 	%r61, %r59, %r18, %r58;
	mul.wide.s32 	%rd47, %r61, 4;
	add.s64 	%rd48, %rd1, %rd47;
	atom.global.add.f32 	%f21, [%rd48], %f1;
	ld.global.u32 	%r62, [%rd44+4];
	ld.global.u32 	%r63, [%rd44+8];
	mad.lo.s32 	%r64, %r62, %r18, %r63;
	mul.wide.s32 	%rd49, %r64, 4;
	add.s64 	%rd50, %rd1, %rd49;
	atom.global.add.f32 	%f22, [%rd50], %f1;
	mad.lo.s32 	%r65, %r63, %r18, %r62;
	mul.wide.s32 	%rd51, %r65, 4;
	add.s64 	%rd52, %rd1, %rd51;
	atom.global.add.f32 	%f23, [%rd52], %f1;
	ld.global.u32 	%r66, [%rd44+8];
	ld.global.u32 	%r67, [%rd44+12];
	mad.lo.s32 	%r68, %r66, %r18, %r67;
	mul.wide.s32 	%rd53, %r68, 4;
	add.s64 	%rd54, %rd1, %rd53;
	atom.global.add.f32 	%f24, [%rd54], %f1;
	mad.lo.s32 	%r69, %r67, %r18, %r66;
	mul.wide.s32 	%rd55, %r69, 4;
	add.s64 	%rd56, %rd1, %rd55;
	atom.global.add.f32 	%f25, [%rd56], %f1;
	ld.global.u32 	%r70, [%rd44+12];
	ld.global.u32 	%r71, [%rd44+16];
	mad.lo.s32 	%r72, %r70, %r18, %r71;
	mul.wide.s32 	%rd57, %r72, 4;
	add.s64 	%rd58, %rd1, %rd57;
	atom.global.add.f32 	%f26, [%rd58], %f1;
	mad.lo.s32 	%r73, %r71, %r18, %r70;
	mul.wide.s32 	%rd59, %r73, 4;
	add.s64 	%rd60, %rd1, %rd59;
	atom.global.add.f32 	%f27, [%rd60], %f1;
	add.s32 	%r98, %r98, 4;
$L__BB5_8:
	setp.eq.s32 	%p7, %r13, 0;
	@%p7 bra 	$L__BB5_13;
	setp.eq.s32 	%p8, %r13, 1;
	@%p8 bra 	$L__BB5_11;
	add.s32 	%r74, %r98, %r12;
	mul.wide.s32 	%rd61, %r74, 4;
	add.s64 	%rd62, %rd2, %rd61;
	ld.global.u32 	%r75, [%rd62];
	ld.global.u32 	%r76, [%rd62+4];
	mad.lo.s32 	%r77, %r75, %r18, %r76;
	mul.wide.s32 	%rd63, %r77, 4;
	add.s64 	%rd64, %rd1, %rd63;
	atom.global.add.f32 	%f28, [%rd64], %f1;
	mad.lo.s32 	%r78, %r76, %r18, %r75;
	mul.wide.s32 	%rd65, %r78, 4;
	add.s64 	%rd66, %rd1, %rd65;
	atom.global.add.f32 	%f29, [%rd66], %f1;
	ld.global.u32 	%r79, [%rd62+4];
	ld.global.u32 	%r80, [%rd62+8];
	mad.lo.s32 	%r81, %r79, %r18, %r80;
	mul.wide.s32 	%rd67, %r81, 4;
	add.s64 	%rd68, %rd1, %rd67;
	atom.global.add.f32 	%f30, [%rd68], %f1;
	mad.lo.s32 	%r82, %r80, %r18, %r79;
	mul.wide.s32 	%rd69, %r82, 4;
	add.s64 	%rd70, %rd1, %rd69;
	atom.global.add.f32 	%f31, [%rd70], %f1;
	add.s32 	%r98, %r98, 2;
$L__BB5_11:
	and.b32  	%r83, %r2, 1;
	setp.eq.b32 	%p9, %r83, 1;
	not.pred 	%p10, %p9;
	@%p10 bra 	$L__BB5_13;
	add.s32 	%r84, %r98, %r12;
	mul.wide.s32 	%rd71, %r84, 4;
	add.s64 	%rd72, %rd2, %rd71;
	ld.global.u32 	%r85, [%rd72];
	ld.global.u32 	%r86, [%rd72+4];
	mad.lo.s32 	%r87, %r85, %r18, %r86;
	mul.wide.s32 	%rd73, %r87, 4;
	add.s64 	%rd74, %rd1, %rd73;
	atom.global.add.f32 	%f32, [%rd74], %f1;
	mad.lo.s32 	%r88, %r86, %r18, %r85;
	mul.wide.s32 	%rd75, %r88, 4;
	add.s64 	%rd76, %rd1, %rd75;
	atom.global.add.f32 	%f33, [%rd76], %f1;
$L__BB5_13:
	mul.lo.s32 	%r89, %r18, %r1;
	add.s32 	%r90, %r2, %r89;
	mul.wide.s32 	%rd77, %r90, 4;
	add.s64 	%rd78, %rd2, %rd77;
	ld.global.u32 	%r91, [%rd78];
	mul.wide.s32 	%rd79, %r89, 4;
	add.s64 	%rd80, %rd2, %rd79;
	ld.global.u32 	%r92, [%rd80];
	mad.lo.s32 	%r93, %r91, %r18, %r92;
	mul.wide.s32 	%rd81, %r93, 4;
	add.s64 	%rd82, %rd1, %rd81;
	atom.global.add.f32 	%f34, [%rd82], %f1;
	mad.lo.s32 	%r94, %r92, %r18, %r91;
	mul.wide.s32 	%rd83, %r94, 4;
	add.s64 	%rd84, %rd1, %rd83;
	atom.global.add.f32 	%f35, [%rd84], %f1;
$L__BB5_14:
	ret;

}


// ===== COMPILED SASS (sm_100) =====

	.target	sm_100

	.elftype	@"ET_EXEC"


//--------------------- .note.nv.tkinfo           --------------------------
	.section	.note.nv.tkinfo,"",@"SHT_NOTE"
	.sectionflags	@"SHF_NOTE_NV_TKINFO"
	.tkinfo
        /*0018*/ 	.word	0x00000002
        /*0030*/ 	.string	""
        /*0030*/ 	.string	"ptxas"
        /*0030*/ 	.string	"Cuda compilation tools, release 13.0, V13.0.88"
        /*0030*/ 	.string	"Build cuda_13.0.r13.0/compiler.36424714_0"
        /*0030*/ 	.string	"-arch sm_100 -m 64 "



//--------------------- .note.nv.cuinfo           --------------------------
	.section	.note.nv.cuinfo,"",@"SHT_NOTE"
	.sectionflags	@"SHF_NOTE_NV_CUINFO"
        /*0018*/ 	.short	0x0002
        /*001a*/ 	.short	0x0064
        /*001c*/ 	.short	0x0082
	.zero		2


//--------------------- .nv.info                  --------------------------
	.section	.nv.info,"",@"SHT_CUDA_INFO"
	.align	4


	//----- nvinfo : EIATTR_REGCOUNT
	.align		4
        /*0000*/ 	.byte	0x04, 0x2f
        /*0002*/ 	.short	(.L_10 - .L_9)
	.align		4
.L_9:
        /*0004*/ 	.word	index@(_Z8init_rngP17curandStateXORWOWi)
        /*0008*/ 	.word	0x0000001f


	//----- nvinfo : EIATTR_FRAME_SIZE
	.align		4
.L_10:
        /*000c*/ 	.byte	0x04, 0x11
        /*000e*/ 	.short	(.L_12 - .L_11)
	.align		4
.L_11:
        /*0010*/ 	.word	index@(_Z8init_rngP17curandStateXORWOWi)
        /*0014*/ 	.word	0x00000000


	//----- nvinfo : EIATTR_REGCOUNT
	.align		4
.L_12:
        /*0018*/ 	.byte	0x04, 0x2f
        /*001a*/ 	.short	(.L_14 - .L_13)
	.align		4
.L_13:
        /*001c*/ 	.word	index@(_Z17compute_distancesPfS_S_S_i)
        /*0020*/ 	.word	0x00000026


	//----- nvinfo : EIATTR_FRAME_SIZE
	.align		4
.L_14:
        /*0024*/ 	.byte	0x04, 0x11
        /*0026*/ 	.short	(.L_16 - .L_15)
	.align		4
.L_15:
        /*0028*/ 	.word	index@($__internal_2_$__cuda_sm20_sqrt_rn_f32_slowpath)
        /*002c*/ 	.word	0x00000000


	//----- nvinfo : EIATTR_FRAME_SIZE
	.align		4
.L_16:
        /*0030*/ 	.byte	0x04, 0x11
        /*0032*/ 	.short	(.L_18 - .L_17)
	.align		4
.L_17:
        /*0034*/ 	.word	index@(_Z17compute_distancesPfS_S_S_i)
        /*0038*/ 	.word	0x00000000


	//----- nvinfo : EIATTR_REGCOUNT
	.align		4
.L_18:
        /*003c*/ 	.byte	0x04, 0x2f
        /*003e*/ 	.short	(.L_20 - .L_19)
	.align		4
.L_19:
        /*0040*/ 	.word	index@(_Z15construct_toursPiPfS0_iP17curandStateXORWOW)
        /*0044*/ 	.word	0x0000001f


	//----- nvinfo : EIATTR_FRAME_SIZE
	.align		4
.L_20:
        /*0048*/ 	.byte	0x04, 0x11
        /*004a*/ 	.short	(.L_22 - .L_21)
	.align		4
.L_21:
        /*004c*/ 	.word	index@($__internal_1_$__cuda_sm20_rcp_rn_f32_slowpath)
        /*0050*/ 	.word	0x00001398


	//----- nvinfo : EIATTR_FRAME_SIZE
	.align		4
.L_22:
        /*0054*/ 	.byte	0x04, 0x11
        /*0056*/ 	.short	(.L_24 - .L_23)
	.align		4
.L_23:
        /*0058*/ 	.word	index@(_Z15construct_toursPiPfS0_iP17curandStateXORWOW)
        /*005c*/ 	.word	0x00001398


	//----- nvinfo : EIATTR_REGCOUNT
	.align		4
.L_24:
        /*0060*/ 	.byte	0x04, 0x2f
        /*0062*/ 	.short	(.L_26 - .L_25)
	.align		4
.L_25:
        /*0064*/ 	.word	index@(_Z26compute_distances_of_toursPiPfS0_i)
        /*0068*/ 	.word	0x00000020


	//----- nvinfo : EIATTR_FRAME_SIZE
	.align		4
.L_26:
        /*006c*/ 	.byte	0x04, 0x11
        /*006e*/ 	.short	(.L_28 - .L_27)
	.align		4
.L_27:
        /*0070*/ 	.word	index@(_Z26compute_distances_of_toursPiPfS0_i)
        /*0074*/ 	.word	0x00000000


	//----- nvinfo : EIATTR_REGCOUNT
	.align		4
.L_28:
        /*0078*/ 	.byte	0x04, 0x2f
        /*007a*/ 	.short	(.L_30 - .L_29)
	.align		4
.L_29:
        /*007c*/ 	.word	index@(_Z20evaporate_pheromonesPfi)
        /*0080*/ 	.word	0x00000008


	//----- nvinfo : EIATTR_FRAME_SIZE
	.align		4
.L_30:
        /*0084*/ 	.byte	0x04, 0x11
        /*0086*/ 	.short	(.L_32 - .L_31)
	.align		4
.L_31:
        /*0088*/ 	.word	index@(_Z20evaporate_pheromonesPfi)
        /*008c*/ 	.word	0x00000000


	//----- nvinfo : EIATTR_REGCOUNT
	.align		4
.L_32:
        /*0090*/ 	.byte	0x04, 0x2f
        /*0092*/ 	.short	(.L_34 - .L_33)
	.align		4
.L_33:
        /*0094*/ 	.word	index@(_Z18deposit_pheromonesPiPfS0_i)
        /*0098*/ 	.word	0x00000014


	//----- nvinfo : EIATTR_FRAME_SIZE
	.align		4
.L_34:
        /*009c*/ 	.byte	0x04, 0x11
        /*009e*/ 	.short	(.L_36 - .L_35)
	.align		4
.L_35:
        /*00a0*/ 	.word	index@($__internal_0_$__cuda_sm3x_div_rn_noftz_f32_slowpath)
        /*00a4*/ 	.word	0x00000000


	//----- nvinfo : EIATTR_FRAME_SIZE
	.align		4
.L_36:
        /*00a8*/ 	.byte	0x04, 0x11
        /*00aa*/ 	.short	(.L_38 - .L_37)
	.align		4
.L_37:
        /*00ac*/ 	.word	index@(_Z18deposit_pheromonesPiPfS0_i)
        /*00b0*/ 	.word	0x00000000


	//----- nvinfo : EIATTR_MIN_STACK_SIZE
	.align		4
.L_38:
        /*00b4*/ 	.byte	0x04, 0x12
        /*00b6*/ 	.short	(.L_40 - .L_39)
	.align		4
.L_39:
        /*00b8*/ 	.word	index@(_Z18deposit_pheromonesPiPfS0_i)
        /*00bc*/ 	.word	0x00000000


	//----- nvinfo : EIATTR_MIN_STACK_SIZE
	.align		4
.L_40:
        /*00c0*/ 	.byte	0x04, 0x12
        /*00c2*/ 	.short	(.L_42 - .L_41)
	.align		4
.L_41:
        /*00c4*/ 	.word	index@(_Z20evaporate_pheromonesPfi)
        /*00c8*/ 	.word	0x00000000


	//----- nvinfo : EIATTR_MIN_STACK_SIZE
	.align		4
.L_42:
        /*00cc*/ 	.byte	0x04, 0x12
        /*00ce*/ 	.short	(.L_44 - .L_43)
	.align		4
.L_43:
        /*00d0*/ 	.word	index@(_Z26compute_distances_of_toursPiPfS0_i)
        /*00d4*/ 	.word	0x00000000


	//----- nvinfo : EIATTR_MIN_STACK_SIZE
	.align		4
.L_44:
        /*00d8*/ 	.byte	0x04, 0x12
        /*00da*/ 	.short	(.L_46 - .L_45)
	.align		4
.L_45:
        /*00dc*/ 	.word	index@(_Z15construct_toursPiPfS0_iP17curandStateXORWOW)
        /*00e0*/ 	.word	0x00001398


	//----- nvinfo : EIATTR_MIN_STACK_SIZE
	.align		4
.L_46:
        /*00e4*/ 	.byte	0x04, 0x12
        /*00e6*/ 	.short	(.L_48 - .L_47)
	.align		4
.L_47:
        /*00e8*/ 	.word	index@(_Z17compute_distancesPfS_S_S_i)
        /*00ec*/ 	.word	0x00000000


	//----- nvinfo : EIATTR_MIN_STACK_SIZE
	.align		4
.L_48:
        /*00f0*/ 	.byte	0x04, 0x12
        /*00f2*/ 	.short	(.L_50 - .L_49)
	.align		4
.L_49:
        /*00f4*/ 	.word	index@(_Z8init_rngP17curandStateXORWOWi)
        /*00f8*/ 	.word	0x00000000
.L_50:


//--------------------- .nv.compat                --------------------------
	.section	.nv.compat,"",@"SHT_CUDA_COMPAT_INFO"
	.align	4
        /*0000*/ 	.byte	0x02, 0x09, 0x00, 0x00, 0x02, 0x02, 0x01, 0x00, 0x02, 0x05, 0x05, 0x00, 0x03, 0x07, 0x01, 0x01
        /*0010*/ 	.byte	0x02, 0x03, 0x00, 0x00, 0x02, 0x06, 0x01, 0x00, 0x04, 0x0b, 0x08, 0x00, 0x01, 0x00, 0x00, 0x00
        /*0020*/ 	.byte	0x00, 0x00, 0x00, 0x00


//--------------------- .nv.info._Z18deposit_pheromonesPiPfS0_i --------------------------
	.section	.nv.info._Z18deposit_pheromonesPiPfS0_i,"",@"SHT_CUDA_INFO"
	.sectionflags	@""
	.align	4


	//----- nvinfo : EIATTR_CUDA_API_VERSION
	.align		4
        /*0000*/ 	.byte	0x04, 0x37
        /*0002*/ 	.short	(.L_52 - .L_51)
.L_51:
        /*0004*/ 	.word	0x00000082


	//----- nvinfo : EIATTR_KPARAM_INFO
	.align		4
.L_52:
        /*0008*/ 	.byte	0x04, 0x17
        /*000a*/ 	.short	(.L_54 - .L_53)
.L_53:
        /*000c*/ 	.word	0x00000000
        /*0010*/ 	.short	0x0003
        /*0012*/ 	.short	0x0018
        /*0014*/ 	.byte	0x00, 0xf0, 0x11, 0x00


	//----- nvinfo : EIATTR_KPARAM_INFO
	.align		4
.L_54:
        /*0018*/ 	.byte	0x04, 0x17
        /*001a*/ 	.short	(.L_56 - .L_55)
.L_55:
        /*001c*/ 	.word	0x00000000
        /*0020*/ 	.short	0x0002
        /*0022*/ 	.short	0x0010
        /*0024*/ 	.byte	0x00, 0xf5, 0x21, 0x00


	//----- nvinfo : EIATTR_KPARAM_INFO
	.align		4
.L_56:
        /*0028*/ 	.byte	0x04, 0x17
        /*002a*/ 	.short	(.L_58 - .L_57)
.L_57:
        /*002c*/ 	.word	0x00000000
        /*0030*/ 	.short	0x0001
        /*0032*/ 	.short	0x0008
        /*0034*/ 	.byte	0x00, 0xf5, 0x21, 0x00


	//----- nvinfo : EIATTR_KPARAM_INFO
	.align		4
.L_58:
        /*0038*/ 	.byte	0x04, 0x17
        /*003a*/ 	.short	(.L_60 - .L_59)
.L_59:
        /*003c*/ 	.word	0x00000000
        /*0040*/ 	.short	0x0000
        /*0042*/ 	.short	0x0000
        /*0044*/ 	.byte	0x00, 0xf5, 0x21, 0x00


	//----- nvinfo : EIATTR_SPARSE_MMA_MASK
	.align		4
.L_60:
        /*0048*/ 	.byte	0x03, 0x50
        /*004a*/ 	.short	0x0000


	//----- nvinfo : EIATTR_MAXREG_COUNT
	.align		4
        /*004c*/ 	.byte	0x03, 0x1b
        /*004e*/ 	.short	0x00ff


	//----- nvinfo : EIATTR_MERCURY_ISA_VERSION
	.align		4
        /*0050*/ 	.byte	0x03, 0x5f
        /*0052*/ 	.short	0x0101


	//----- nvinfo : EIATTR_VRC_CTA_INIT_COUNT
	.align		4
        /*0054*/ 	.byte	0x02, 0x4a
	.zero		1
	.zero		1


	//----- nvinfo : EIATTR_EXIT_INSTR_OFFSETS
	.align		4
        /*0058*/ 	.byte	0x04, 0x1c
        /*005a*/ 	.short	(.L_62 - .L_61)


	//   ....[0]....
.L_61:
        /*005c*/ 	.word	0x00000060


	//   ....[1]....
        /*0060*/ 	.word	0x00000cd0


	//----- nvinfo : EIATTR_CRS_STACK_SIZE
	.align		4
.L_62:
        /*0064*/ 	.byte	0x04, 0x1e
        /*0066*/ 	.short	(.L_64 - .L_63)
.L_63:
        /*0068*/ 	.word	0x00000000


	//----- nvinfo : EIATTR_CBANK_PARAM_SIZE
	.align		4
.L_64:
        /*006c*/ 	.byte	0x03, 0x19
        /*006e*/ 	.short	0x001c


	//----- nvinfo : EIATTR_PARAM_CBANK
	.align		4
        /*0070*/ 	.byte	0x04, 0x0a
        /*0072*/ 	.short	(.L_66 - .L_65)
	.align		4
.L_65:
        /*0074*/ 	.word	index@(.nv.constant0._Z18deposit_pheromonesPiPfS0_i)
        /*0078*/ 	.short	0x0380
        /*007a*/ 	.short	0x001c


	//----- nvinfo : EIATTR_SW_WAR
	.align		4
.L_66:
        /*007c*/ 	.byte	0x04, 0x36
        /*007e*/ 	.short	(.L_68 - .L_67)
.L_67:
        /*0080*/ 	.word	0x00000008
.L_68:


//--------------------- .nv.info._Z20evaporate_pheromonesPfi --------------------------
	.section	.nv.info._Z20evaporate_pheromonesPfi,"",@"SHT_CUDA_INFO"
	.sectionflags	@""
	.align	4


	//----- nvinfo : EIATTR_CUDA_API_VERSION
	.align		4
        /*0000*/ 	.byte	0x04, 0x37
        /*0002*/ 	.short	(.L_70 - .L_69)
.L_69:
        /*0004*/ 	.word	0x00000082


	//----- nvinfo : EIATTR_KPARAM_INFO
	.align		4
.L_70:
        /*0008*/ 	.byte	0x04, 0x17
        /*000a*/ 	.short	(.L_72 - .L_71)
.L_71:
        /*000c*/ 	.word	0x00000000
        /*0010*/ 	.short	0x0001
        /*0012*/ 	.short	0x0008
        /*0014*/ 	.byte	0x00, 0xf0, 0x11, 0x00


	//----- nvinfo : EIATTR_KPARAM_INFO
	.align		4
.L_72:
        /*0018*/ 	.byte	0x04, 0x17
        /*001a*/ 	.short	(.L_74 - .L_73)
.L_73:
        /*001c*/ 	.word	0x00000000
        /*0020*/ 	.short	0x0000
        /*0022*/ 	.short	0x0000
        /*0024*/ 	.byte	0x00, 0xf5, 0x21, 0x00


	//----- nvinfo : EIATTR_SPARSE_MMA_MASK
	.align		4
.L_74:
        /*0028*/ 	.byte	0x03, 0x50
        /*002a*/ 	.short	0x0000


	//----- nvinfo : EIATTR_MAXREG_COUNT
	.align		4
        /*002c*/ 	.byte	0x03, 0x1b
        /*002e*/ 	.short	0x00ff


	//----- nvinfo : EIATTR_MERCURY_ISA_VERSION
	.align		4
        /*0030*/ 	.byte	0x03, 0x5f
        /*0032*/ 	.short	0x0101


	//----- nvinfo : EIATTR_VRC_CTA_INIT_COUNT
	.align		4
        /*0034*/ 	.byte	0x02, 0x4a
	.zero		1
	.zero		1


	//----- nvinfo : EIATTR_EXIT_INSTR_OFFSETS
	.align		4
        /*0038*/ 	.byte	0x04, 0x1c
        /*003a*/ 	.short	(.L_76 - .L_75)


	//   ....[0]....
.L_75:
        /*003c*/ 	.word	0x00000080


	//   ....[1]....
        /*0040*/ 	.word	0x000000f0


	//----- nvinfo : EIATTR_CBANK_PARAM_SIZE
	.align		4
.L_76:
        /*0044*/ 	.byte	0x03, 0x19
        /*0046*/ 	.short	0x000c


	//----- nvinfo : EIATTR_PARAM_CBANK
	.align		4
        /*0048*/ 	.byte	0x04, 0x0a
        /*004a*/ 	.short	(.L_78 - .L_77)
	.align		4
.L_77:
        /*004c*/ 	.word	index@(.nv.constant0._Z20evaporate_pheromonesPfi)
        /*0050*/ 	.short	0x0380
        /*0052*/ 	.short	0x000c


	//----- nvinfo : EIATTR_SW_WAR
	.align		4
.L_78:
        /*0054*/ 	.byte	0x04, 0x36
        /*0056*/ 	.short	(.L_80 - .L_79)
.L_79:
        /*0058*/ 	.word	0x00000008
.L_80:


//--------------------- .nv.info._Z26compute_distances_of_toursPiPfS0_i --------------------------
	.section	.nv.info._Z26compute_distances_of_toursPiPfS0_i,"",@"SHT_CUDA_INFO"
	.sectionflags	@""
	.align	4


	//----- nvinfo : EIATTR_CUDA_API_VERSION
	.align		4
        /*0000*/ 	.byte	0x04, 0x37
        /*0002*/ 	.short	(.L_82 - .L_81)
.L_81:
        /*0004*/ 	.word	0x00000082


	//----- nvinfo : EIATTR_KPARAM_INFO
	.align		4
.L_82:
        /*0008*/ 	.byte	0x04, 0x17
        /*000a*/ 	.short	(.L_84 - .L_83)
.L_83:
        /*000c*/ 	.word	0x00000000
        /*0010*/ 	.short	0x0003
        /*0012*/ 	.short	0x0018
        /*0014*/ 	.byte	0x00, 0xf0, 0x11, 0x00


	//----- nvinfo : EIATTR_KPARAM_INFO
	.align		4
.L_84:
        /*0018*/ 	.byte	0x04, 0x17
        /*001a*/ 	.short	(.L_86 - .L_85)
.L_85:
        /*001c*/ 	.word	0x00000000
        /*0020*/ 	.short	0x0002
        /*0022*/ 	.short	0x0010
        /*0024*/ 	.byte	0x00, 0xf5, 0x21, 0x00


	//----- nvinfo : EIATTR_KPARAM_INFO
	.align		4
.L_86:
        /*0028*/ 	.byte	0x04, 0x17
        /*002a*/ 	.short	(.L_88 - .L_87)
.L_87:
        /*002c*/ 	.word	0x00000000
        /*0030*/ 	.short	0x0001
        /*0032*/ 	.short	0x0008
        /*0034*/ 	.byte	0x00, 0xf5, 0x21, 0x00


	//----- nvinfo : EIATTR_KPARAM_INFO
	.align		4
.L_88:
        /*0038*/ 	.byte	0x04, 0x17
        /*003a*/ 	.short	(.L_90 - .L_89)
.L_89:
        /*003c*/ 	.word	0x00000000
        /*0040*/ 	.short	0x0000
        /*0042*/ 	.short	0x0000
        /*0044*/ 	.byte	0x00, 0xf5, 0x21, 0x00


	//----- nvinfo : EIATTR_SPARSE_MMA_MASK
	.align		4
.L_90:
        /*0048*/ 	.byte	0x03, 0x50
        /*004a*/ 	.short	0x0000


	//----- nvinfo : EIATTR_MAXREG_COUNT
	.align		4
        /*004c*/ 	.byte	0x03, 0x1b
        /*004e*/ 	.short	0x00ff


	//----- nvinfo : EIATTR_MERCURY_ISA_VERSION
	.align		4
        /*0050*/ 	.byte	0x03, 0x5f
        /*0052*/ 	.short	0x0101


	//----- nvinfo : EIATTR_VRC_CTA_INIT_COUNT
	.align		4
        /*0054*/ 	.byte	0x02, 0x4a
	.zero		1
	.zero		1


	//----- nvinfo : EIATTR_EXIT_INSTR_OFFSETS
	.align		4
        /*0058*/ 	.byte	0x04, 0x1c
        /*005a*/ 	.short	(.L_92 - .L_91)


	//   ....[0]....
.L_91:
        /*005c*/ 	.word	0x00000060


	//   ....[1]....
        /*0060*/ 	.word	0x00000990


	//----- nvinfo : EIATTR_CBANK_PARAM_SIZE
	.align		4
.L_92:
        /*0064*/ 	.byte	0x03, 0x19
        /*0066*/ 	.short	0x001c


	//----- nvinfo : EIATTR_PARAM_CBANK
	.align		4
        /*0068*/ 	.byte	0x04, 0x0a
        /*006a*/ 	.short	(.L_94 - .L_93)
	.align		4
.L_93:
        /*006c*/ 	.word	index@(.nv.constant0._Z26compute_distances_of_toursPiPfS0_i)
        /*0070*/ 	.short	0x0380
        /*0072*/ 	.short	0x001c


	//----- nvinfo : EIATTR_SW_WAR
	.align		4
.L_94:
        /*0074*/ 	.byte	0x04, 0x36
        /*0076*/ 	.short	(.L_96 - .L_95)
.L_95:
        /*0078*/ 	.word	0x00000008
.L_96:


//--------------------- .nv.info._Z15construct_toursPiPfS0_iP17curandStateXORWOW --------------------------
	.section	.nv.info._Z15construct_toursPiPfS0_iP17curandStateXORWOW,"",@"SHT_CUDA_INFO"
	.sectionflags	@""
	.align	4


	//----- nvinfo : EIATTR_CUDA_API_VERSION
	.align		4
        /*0000*/ 	.byte	0x04, 0x37
        /*0002*/ 	.short	(.L_98 - .L_97)
.L_97:
        /*0004*/ 	.word	0x00000082


	//----- nvinfo : EIATTR_KPARAM_INFO
	.align		4
.L_98:
        /*0008*/ 	.byte	0x04, 0x17
        /*000a*/ 	.short	(.L_100 - .L_99)
.L_99:
        /*000c*/ 	.word	0x00000000
        /*0010*/ 	.short	0x0004
        /*0012*/ 	.short	0x0020
        /*0014*/ 	.byte	0x00, 0xf5, 0x21, 0x00


	//----- nvinfo : EIATTR_KPARAM_INFO
	.align		4
.L_100:
        /*0018*/ 	.byte	0x04, 0x17
        /*001a*/ 	.short	(.L_102 - .L_101)
.L_101:
        /*001c*/ 	.word	0x00000000
        /*0020*/ 	.short	0x0003
        /*0022*/ 	.short	0x0018
        /*0024*/ 	.byte	0x00, 0xf0, 0x11, 0x00


	//----- nvinfo : EIATTR_KPARAM_INFO
	.align		4
.L_102:
        /*0028*/ 	.byte	0x04, 0x17
        /*002a*/ 	.short	(.L_104 - .L_103)
.L_103:
        /*002c*/ 	.word	0x00000000
        /*0030*/ 	.short	0x0002
        /*0032*/ 	.short	0x0010
        /*0034*/ 	.byte	0x00, 0xf5, 0x21, 0x00


	//----- nvinfo : EIATTR_KPARAM_INFO
	.align		4
.L_104:
        /*0038*/ 	.byte	0x04, 0x17
        /*003a*/ 	.short	(.L_106 - .L_105)
.L_105:
        /*003c*/ 	.word	0x00000000
        /*0040*/ 	.short	0x0001
        /*0042*/ 	.short	0x0008
        /*0044*/ 	.byte	0x00, 0xf5, 0x21, 0x00


	//----- nvinfo : EIATTR_KPARAM_INFO
	.align		4
.L_106:
        /*0048*/ 	.byte	0x04, 0x17
        /*004a*/ 	.short	(.L_108 - .L_107)
.L_107:
        /*004c*/ 	.word	0x00000000
        /*0050*/ 	.short	0x0000
        /*0052*/ 	.short	0x0000
        /*0054*/ 	.byte	0x00, 0xf5, 0x21, 0x00


	//----- nvinfo : EIATTR_SPARSE_MMA_MASK
	.align		4
.L_108:
        /*0058*/ 	.byte	0x03, 0x50
        /*005a*/ 	.short	0x0000


	//----- nvinfo : EIATTR_MAXREG_COUNT
	.align		4
        /*005c*/ 	.byte	0x03, 0x1b
        /*005e*/ 	.short	0x00ff


	//----- nvinfo : EIATTR_MERCURY_ISA_VERSION
	.align		4
        /*0060*/ 	.byte	0x03, 0x5f
        /*0062*/ 	.short	0x0101


	//----- nvinfo : EIATTR_VRC_CTA_INIT_COUNT
	.align		4
        /*0064*/ 	.byte	0x02, 0x4a
	.zero		1
	.zero		1


	//----- nvinfo : EIATTR_EXIT_INSTR_OFFSETS
	.align		4
        /*0068*/ 	.byte	0x04, 0x1c
        /*006a*/ 	.short	(.L_110 - .L_109)


	//   ....[0]....
.L_109:
        /*006c*/ 	.word	0x00000090


	//   ....[1]....
        /*0070*/ 	.word	0x00001c10


	//----- nvinfo : EIATTR_CRS_STACK_SIZE
	.align		4
.L_110:
        /*0074*/ 	.byte	0x04, 0x1e
        /*0076*/ 	.short	(.L_112 - .L_111)
.L_111:
        /*0078*/ 	.word	0x00000000


	//----- nvinfo : EIATTR_CBANK_PARAM_SIZE
	.align		4
.L_112:
        /*007c*/ 	.byte	0x03, 0x19
        /*007e*/ 	.short	0x0028


	//----- nvinfo : EIATTR_PARAM_CBANK
	.align		4
        /*0080*/ 	.byte	0x04, 0x0a
        /*0082*/ 	.short	(.L_114 - .L_113)
	.align		4
.L_113:
        /*0084*/ 	.word	index@(.nv.constant0._Z15construct_toursPiPfS0_iP17curandStateXORWOW)
        /*0088*/ 	.short	0x0380
        /*008a*/ 	.short	0x0028


	//----- nvinfo : EIATTR_SW_WAR
	.align		4
.L_114:
        /*008c*/ 	.byte	0x04, 0x36
        /*008e*/ 	.short	(.L_116 - .L_115)
.L_115:
        /*0090*/ 	.word	0x00000008
.L_116:


//--------------------- .nv.info._Z17compute_distancesPfS_S_S_i --------------------------
	.section	.nv.info._Z17compute_distancesPfS_S_S_i,"",@"SHT_CUDA_INFO"
	.sectionflags	@""
	.align	4


	//----- nvinfo : EIATTR_CUDA_API_VERSION
	.align		4
        /*0000*/ 	.byte	0x04, 0x37
        /*0002*/ 	.short	(.L_118 - .L_117)
.L_117:
        /*0004*/ 	.word	0x00000082


	//----- nvinfo : EIATTR_KPARAM_INFO
	.align		4
.L_118:
        /*0008*/ 	.byte	0x04, 0x17
        /*000a*/ 	.short	(.L_120 - .L_119)
.L_119:
        /*000c*/ 	.word	0x00000000
        /*0010*/ 	.short	0x0004
        /*0012*/ 	.short	0x0020
        /*0014*/ 	.byte	0x00, 0xf0, 0x11, 0x00


	//----- nvinfo : EIATTR_KPARAM_INFO
	.align		4
.L_120:
        /*0018*/ 	.byte	0x04, 0x17
        /*001a*/ 	.short	(.L_122 - .L_121)
.L_121:
        /*001c*/ 	.word	0x00000000
        /*0020*/ 	.short	0x0003
        /*0022*/ 	.short	0x0018
        /*0024*/ 	.byte	0x00, 0xf5, 0x21, 0x00


	//----- nvinfo : EIATTR_KPARAM_INFO
	.align		4
.L_122:
        /*0028*/ 	.byte	0x04, 0x17
        /*002a*/ 	.short	(.L_124 - .L_123)
.L_123:
        /*002c*/ 	.word	0x00000000
        /*0030*/ 	.short	0x0002
        /*0032*/ 	.short	0x0010
        /*0034*/ 	.byte	0x00, 0xf5, 0x21, 0x00


	//----- nvinfo : EIATTR_KPARAM_INFO
	.align		4
.L_124:
        /*0038*/ 	.byte	0x04, 0x17
        /*003a*/ 	.short	(.L_126 - .L_125)
.L_125:
        /*003c*/ 	.word	0x00000000
        /*0040*/ 	.short	0x0001
        /*0042*/ 	.short	0x0008
        /*0044*/ 	.byte	0x00, 0xf5, 0x21, 0x00


	//----- nvinfo : EIATTR_KPARAM_INFO
	.align		4
.L_126:
        /*0048*/ 	.byte	0x04, 0x17
        /*004a*/ 	.short	(.L_128 - .L_127)
.L_127:
        /*004c*/ 	.word	0x00000000
        /*0050*/ 	.short	0x0000
        /*0052*/ 	.short	0x0000
        /*0054*/ 	.byte	0x00, 0xf5, 0x21, 0x00


	//----- nvinfo : EIATTR_SPARSE_MMA_MASK
	.align		4
.L_128:
        /*0058*/ 	.byte	0x03, 0x50
        /*005a*/ 	.short	0x0000


	//----- nvinfo : EIATTR_MAXREG_COUNT
	.align		4
        /*005c*/ 	.byte	0x03, 0x1b
        /*005e*/ 	.short	0x00ff


	//----- nvinfo : EIATTR_MERCURY_ISA_VERSION
	.align		4
        /*0060*/ 	.byte	0x03, 0x5f
        /*0062*/ 	.short	0x0101


	//----- nvinfo : EIATTR_VRC_CTA_INIT_COUNT
	.align		4
        /*0064*/ 	.byte	0x02, 0x4a
	.zero		1
	.zero		1


	//----- nvinfo : EIATTR_EXIT_INSTR_OFFSETS
	.align		4
        /*0068*/ 	.byte	0x04, 0x1c
        /*006a*/ 	.short	(.L_130 - .L_129)


	//   ....[0]....
.L_129:
        /*006c*/ 	.word	0x00000090


	//   ....[1]....
        /*0070*/ 	.word	0x00000480


	//   ....[2]....
        /*0074*/ 	.word	0x00000cd0


	//----- nvinfo : EIATTR_CRS_STACK_SIZE
	.align		4
.L_130:
        /*0078*/ 	.byte	0x04, 0x1e
        /*007a*/ 	.short	(.L_132 - .L_131)
.L_131:
        /*007c*/ 	.word	0x00000000


	//----- nvinfo : EIATTR_CBANK_PARAM_SIZE
	.align		4
.L_132:
        /*0080*/ 	.byte	0x03, 0x19
        /*0082*/ 	.short	0x0024


	//----- nvinfo : EIATTR_PARAM_CBANK
	.align		4
        /*0084*/ 	.byte	0x04, 0x0a
        /*0086*/ 	.short	(.L_134 - .L_133)
	.align		4
.L_133:
        /*0088*/ 	.word	index@(.nv.constant0._Z17compute_distancesPfS_S_S_i)
        /*008c*/ 	.short	0x0380
        /*008e*/ 	.short	0x0024


	//----- nvinfo : EIATTR_SW_WAR
	.align		4
.L_134:
        /*0090*/ 	.byte	0x04, 0x36
        /*0092*/ 	.short	(.L_136 - .L_135)
.L_135:
        /*0094*/ 	.word	0x00000008
.L_136:


//--------------------- .nv.info._Z8init_rngP17curandStateXORWOWi --------------------------
	.section	.nv.info._Z8init_rngP17curandStateXORWOWi,"",@"SHT_CUDA_INFO"
	.sectionflags	@""
	.align	4


	//----- nvinfo : EIATTR_CUDA_API_VERSION
	.align		4
        /*0000*/ 	.byte	0x04, 0x37
        /*0002*/ 	.short	(.L_138 - .L_137)
.L_137:
        /*0004*/ 	.word	0x00000082


	//----- nvinfo : EIATTR_KPARAM_INFO
	.align		4
.L_138:
        /*0008*/ 	.byte	0x04, 0x17
        /*000a*/ 	.short	(.L_140 - .L_139)
.L_139:
        /*000c*/ 	.word	0x00000000
        /*0010*/ 	.short	0x0001
        /*0012*/ 	.short	0x0008
        /*0014*/ 	.byte	0x00, 0xf0, 0x11, 0x00


	//----- nvinfo : EIATTR_KPARAM_INFO
	.align		4
.L_140:
        /*0018*/ 	.byte	0x04, 0x17
        /*001a*/ 	.short	(.L_142 - .L_141)
.L_141:
        /*001c*/ 	.word	0x00000000
        /*0020*/ 	.short	0x0000
        /*0022*/ 	.short	0x0000
        /*0024*/ 	.byte	0x00, 0xf5, 0x21, 0x00


	//----- nvinfo : EIATTR_SPARSE_MMA_MASK
	.align		4
.L_142:
        /*0028*/ 	.byte	0x03, 0x50
        /*002a*/ 	.short	0x0000


	//----- nvinfo : EIATTR_MAXREG_COUNT
	.align		4
        /*002c*/ 	.byte	0x03, 0x1b
        /*002e*/ 	.short	0x00ff


	//----- nvinfo : EIATTR_MERCURY_ISA_VERSION
	.align		4
        /*0030*/ 	.byte	0x03, 0x5f
        /*0032*/ 	.short	0x0101


	//----- nvinfo : EIATTR_VRC_CTA_INIT_COUNT
	.align		4
        /*0034*/ 	.byte	0x02, 0x4a
	.zero		1
	.zero		1


	//----- nvinfo : EIATTR_EXIT_INSTR_OFFSETS
	.align		4
        /*0038*/ 	.byte	0x04, 0x1c
        /*003a*/ 	.short	(.L_144 - .L_143)


	//   ....[0]....
.L_143:
        /*003c*/ 	.word	0x00000060


	//   ....[1]....
        /*0040*/ 	.word	0x00000f00


	//----- nvinfo : EIATTR_CRS_STACK_SIZE
	.align		4
.L_144:
        /*0044*/ 	.byte	0x04, 0x1e
        /*0046*/ 	.short	(.L_146 - .L_145)
.L_145:
        /*0048*/ 	.word	0x00000000


	//----- nvinfo : EIATTR_CBANK_PARAM_SIZE
	.align		4
.L_146:
        /*004c*/ 	.byte	0x03, 0x19
        /*004e*/ 	.short	0x000c


	//----- nvinfo : EIATTR_PARAM_CBANK
	.align		4
        /*0050*/ 	.byte	0x04, 0x0a
        /*0052*/ 	.short	(.L_148 - .L_147)
	.align		4
.L_147:
        /*0054*/ 	.word	index@(.nv.constant0._Z8init_rngP17curandStateXORWOWi)
        /*0058*/ 	.short	0x0380
        /*005a*/ 	.short	0x000c


	//----- nvinfo : EIATTR_SW_WAR
	.align		4
.L_148:
        /*005c*/ 	.byte	0x04, 0x36
        /*005e*/ 	.short	(.L_150 - .L_149)
.L_149:
        /*0060*/ 	.word	0x00000008
.L_150:


//--------------------- .nv.callgraph             --------------------------
	.section	.nv.callgraph,"",@"SHT_CUDA_CALLGRAPH"
	.align	4
	.sectionentsize	8
	.align		4
        /*0000*/ 	.word	0x00000000
	.align		4
        /*0004*/ 	.word	0xffffffff
	.align		4
        /*0008*/ 	.word	0x00000000
	.align		4
        /*000c*/ 	.word	0xfffffffe
	.align		4
        /*0010*/ 	.word	0x00000000
	.align		4
        /*0014*/ 	.word	0xfffffffd
	.align		4
        /*0018*/ 	.word	0x00000000
	.align		4
        /*001c*/ 	.word	0xfffffffc


//--------------------- .nv.constant4             --------------------------
	.section	.nv.constant4,"a",@progbits
	.align	8
	.align		8
.nv.constant4:
        /*0000*/ 	.dword	precalc_xorwow_matrix
	.align		8
        /*0008*/ 	.dword	precalc_xorwow_offset_matrix
	.align		8
        /*0010*/ 	.dword	mrg32k3aM1
	.align		8
        /*0018*/ 	.dword	mrg32k3aM2
	.align		8
        /*0020*/ 	.dword	mrg32k3aM1SubSeq
	.align		8
        /*0028*/ 	.dword	mrg32k3aM2SubSeq
	.align		8
        /*0030*/ 	.dword	mrg32k3aM1Seq
	.align		8
        /*0038*/ 	.dword	mrg32k3aM2Seq


//--------------------- .nv.constant3             --------------------------
	.section	.nv.constant3,"a",@progbits
	.align	8
.nv.constant3:
	.type		__cr_lgamma_table,@object
	.size		__cr_lgamma_table,(.L_8 - __cr_lgamma_table)
__cr_lgamma_table:
        /*0000*/ 	.byte	0x00, 0x00, 0x00, 0x00, 0x00, 0x00, 0x00, 0x00, 0x00, 0x00, 0x00, 0x00, 0x00, 0x00, 0x00, 0x00
        /*0010*/ 	.byte	0xef, 0x39, 0xfa, 0xfe, 0x42, 0x2e, 0xe6, 0x3f, 0x02, 0x20, 0x2a, 0xfa, 0x0b, 0xab, 0xfc, 0x3f
        /*0020*/ 	.byte	0xf9, 0x2c, 0x92, 0x7c, 0xa7, 0x6c, 0x09, 0x40, 0xc9, 0x79, 0x44, 0x3c, 0x64, 0x26, 0x13, 0x40
        /*0030*/ 	.byte	0xca, 0x01, 0xcf, 0x3a, 0x27, 0x51, 0x1a, 0x40, 0x30, 0xcc, 0x2d, 0xf3, 0xe1, 0x0c, 0x21, 0x40
        /*0040*/ 	.byte	0x0d, 0xb7, 0xfc, 0x82, 0x8e, 0x35, 0x25, 0x40
.L_8:


//--------------------- .text._Z18deposit_pheromonesPiPfS0_i --------------------------
	.section	.text._Z18deposit_pheromonesPiPfS0_i,"ax",@progbits
	.align	128
        .global         _Z18deposit_pheromonesPiPfS0_i
        .type           _Z18deposit_pheromonesPiPfS0_i,@function
        .size           _Z18deposit_pheromonesPiPfS0_i,(.L_x_79 - _Z18deposit_pheromonesPiPfS0_i)
        .other          _Z18deposit_pheromonesPiPfS0_i,@"STO_CUDA_ENTRY STV_DEFAULT"
_Z18deposit_pheromonesPiPfS0_i:
.text._Z18deposit_pheromonesPiPfS0_i:
[----:B------:R-:W-:Y:S01]  /*0000*/  LDC R1, c[0x0][0x37c] ;  /* 0x0000df00ff017b82 */ /* 0x000fe20000000800 */
[----:B------:R-:W0:Y:S01]  /*0010*/  S2R R2, SR_TID.X ;  /* 0x0000000000027919 */ /* 0x000e220000002100 */
[----:B------:R-:W0:Y:S01]  /*0020*/  LDCU UR4, c[0x0][0x360] ;  /* 0x00006c00ff0477ac */ /* 0x000e220008000800 */
[----:B------:R-:W0:Y:S02]  /*0030*/  S2R R3, SR_CTAID.X ;  /* 0x0000000000037919 */ /* 0x000e240000002500 */
[----:B0-----:R-:W-:-:S05]  /*0040*/  IMAD R2, R3, UR4, R2 ;  /* 0x0000000403027c24 */ /* 0x001fca000f8e0202 */
[----:B------:R-:W-:-:S13]  /*0050*/  ISETP.GT.AND P0, PT, R2, 0x1387, PT ;  /* 0x000013870200780c */ /* 0x000fda0003f04270 */
[----:B------:R-:W-:Y:S05]  /*0060*/  @P0 EXIT ;  /* 0x000000000000094d */ /* 0x000fea0003800000 */
[----:B------:R-:W0:Y:S01]  /*0070*/  LDC.64 R4, c[0x0][0x388] ;  /* 0x0000e200ff047b82 */ /* 0x000e220000000a00 */
[----:B------:R-:W1:Y:S01]  /*0080*/  LDCU.64 UR8, c[0x0][0x358] ;  /* 0x00006b00ff0877ac */ /* 0x000e620008000a00 */
[----:B0-----:R-:W-:-:S06]  /*0090*/  IMAD.WIDE R4, R2, 0x4, R4 ;  /* 0x0000000402047825 */ /* 0x001fcc00078e0204 */
[----:B-1----:R-:W2:Y:S01]  /*00a0*/  LDG.E R5, desc[UR8][R4.64] ;  /* 0x0000000804057981 */ /* 0x002ea2000c1e1900 */
[----:B------:R-:W-:Y:S01]  /*00b0*/  UMOV UR4, 0x42c80000 ;  /* 0x42c8000000047882 */ /* 0x000fe20000000000 */
[----:B------:R-:W-:Y:S01]  /*00c0*/  BSSY.RECONVERGENT B1, `(.L_x_0) ;  /* 0x000000d000017945 */ /* 0x000fe20003800200 */
[----:B------:R-:W-:Y:S01]  /*00d0*/  MOV R8, UR4 ;  /* 0x0000000400087c02 */ /* 0x000fe20008000f00 */
[----:B--2---:R-:W0:Y:S08]  /*00e0*/  MUFU.RCP R0, R5 ;  /* 0x0000000500007308 */ /* 0x004e300000001000 */
[----:B------:R-:W1:Y:S01]  /*00f0*/  FCHK P0, R8, R5 ;  /* 0x0000000508007302 */ /* 0x000e620000000000 */
[----:B0-----:R-:W-:-:S04]  /*0100*/  FFMA R3, -R5, R0, 1 ;  /* 0x3f80000005037423 */ /* 0x001fc80000000100 */
[----:B------:R-:W-:-:S04]  /*0110*/  FFMA R0, R0, R3, R0 ;  /* 0x0000000300007223 */ /* 0x000fc80000000000 */
[----:B------:R-:W-:-:S04]  /*0120*/  FFMA R3, R0, 100, RZ ;  /* 0x42c8000000037823 */ /* 0x000fc800000000ff */
[----:B------:R-:W-:-:S04]  /*0130*/  FFMA R6, -R5, R3, 100 ;  /* 0x42c8000005067423 */ /* 0x000fc80000000103 */
[----:B------:R-:W-:Y:S01]  /*0140*/  FFMA R0, R0, R6, R3 ;  /* 0x0000000600007223 */ /* 0x000fe20000000003 */
[----:B-1----:R-:W-:Y:S06]  /*0150*/  @!P0 BRA `(.L_x_1) ;  /* 0x00000000000c8947 */ /* 0x002fec0003800000 */
[----:B------:R-:W-:-:S07]  /*0160*/  MOV R4, 0x180 ;  /* 0x0000018000047802 */ /* 0x000fce0000000f00 */
[----:B------:R-:W-:Y:S05]  /*0170*/  CALL.REL.NOINC `($__internal_0_$__cuda_sm3x_div_rn_noftz_f32_slowpath) ;  /* 0x0000000800d87944 */ /* 0x000fea0003c00000 */
[----:B------:R-:W-:-:S07]  /*0180*/  MOV R0, R6 ;  /* 0x0000000600007202 */ /* 0x000fce0000000f00 */
.L_x_1:
[----:B------:R-:W-:Y:S05]  /*0190*/  BSYNC.RECONVERGENT B1 ;  /* 0x0000000000017941 */ /* 0x000fea0003800200 */
.L_x_0:
[----:B------:R-:W0:Y:S02]  /*01a0*/  LDCU UR10, c[0x0][0x398] ;  /* 0x00007300ff0a77ac */ /* 0x000e240008000800 */
[----:B0-----:R-:W-:Y:S02]  /*01b0*/  UISETP.GE.AND UP0, UPT, UR10, 0x2, UPT ;  /* 0x000000020a00788c */ /* 0x001fe4000bf06270 */
[----:B------:R-:W-:-:S07]  /*01c0*/  UIADD3 UR4, UPT, UPT, UR10, -0x1, URZ ;  /* 0xffffffff0a047890 */ /* 0x000fce000fffe0ff */
[----:B------:R-:W-:Y:S05]  /*01d0*/  BRA.U !UP0, `(.L_x_2) ;  /* 0x0000000908847547 */ /* 0x000fea000b800000 */
[----:B------:R-:W-:Y:S01]  /*01e0*/  UIADD3 UR5, UPT, UPT, UR10, -0x2, URZ ;  /* 0xfffffffe0a057890 */ /* 0x000fe2000fffe0ff */
[----:B------:R-:W-:Y:S01]  /*01f0*/  HFMA2 R3, -RZ, RZ, 0, 0 ;  /* 0x00000000ff037431 */ /* 0x000fe200000001ff */
[----:B------:R-:W-:Y:S02]  /*0200*/  ULOP3.LUT UP0, UR7, UR4, 0x7, URZ, 0xc0, !UPT ;  /* 0x0000000704077892 */ /* 0x000fe4000f80c0ff */
[----:B------:R-:W-:-:S09]  /*0210*/  UISETP.GE.U32.AND UP1, UPT, UR5, 0x7, UPT ;  /* 0x000000070500788c */ /* 0x000fd2000bf26070 */
[----:B------:R-:W-:Y:S05]  /*0220*/  BRA.U !UP1, `(.L_x_3) ;  /* 0x00000005092c7547 */ /* 0x000fea000b800000 */
[----:B------:R-:W-:Y:S01]  /*0230*/  ULOP3.LUT UR5, UR4, 0xfffffff8, URZ, 0xc0, !UPT ;  /* 0xfffffff804057892 */ /* 0x000fe2000f8ec0ff */
[----:B------:R-:W-:-:S03]  /*0240*/  IMAD R8, R2, UR10, RZ ;  /* 0x0000000a02087c24 */ /* 0x000fc6000f8e02ff */
[----:B------:R-:W-:Y:S02]  /*0250*/  UIADD3 UR6, UPT, UPT, -UR5, URZ, URZ ;  /* 0x000000ff05067290 */ /* 0x000fe4000fffe1ff */
[----:B------:R-:W-:-:S10]  /*0260*/  MOV R3, UR5 ;  /* 0x0000000500037c02 */ /* 0x000fd40008000f00 */
.L_x_4:
[----:B------:R-:W0:Y:S08]  /*0270*/  LDC.64 R6, c[0x0][0x380] ;  /* 0x0000e000ff067b82 */ /* 0x000e300000000a00 */
[----:B---3--:R-:W1:Y:S01]  /*0280*/  LDC.64 R4, c[0x0][0x390] ;  /* 0x0000e400ff047b82 */ /* 0x008e620000000a00 */
[----:B0-----:R-:W-:-:S05]  /*0290*/  IMAD.WIDE R6, R8, 0x4, R6 ;  /* 0x0000000408067825 */ /* 0x001fca00078e0206 */
[----:B------:R-:W2:Y:S04]  /*02a0*/  LDG.E R9, desc[UR8][R6.64] ;  /* 0x0000000806097981 */ /* 0x000ea8000c1e1900 */
[----:B------:R-:W2:Y:S02]  /*02b0*/  LDG.E R10, desc[UR8][R6.64+0x4] ;  /* 0x00000408060a7981 */ /* 0x000ea4000c1e1900 */
[----:B--2---:R-:W-:Y:S02]  /*02c0*/  IMAD R11, R9, UR10, R10 ;  /* 0x0000000a090b7c24 */ /* 0x004fe4000f8e020a */
[----:B------:R-:W-:Y:S02]  /*02d0*/  IMAD R13, R10, UR10, R9 ;  /* 0x0000000a0a0d7c24 */ /* 0x000fe4000f8e0209 */
[----:B-1----:R-:W-:-:S04]  /*02e0*/  IMAD.WIDE R10, R11, 0x4, R4 ;  /* 0x000000040b0a7825 */ /* 0x002fc800078e0204 */
[----:B------:R-:W-:Y:S01]  /*02f0*/  IMAD.WIDE R12, R13, 0x4, R4 ;  /* 0x000000040d0c7825 */ /* 0x000fe200078e0204 */
[----:B------:R0:W-:Y:S04]  /*0300*/  REDG.E.ADD.F32.FTZ.RN.STRONG.GPU desc[UR8][R10.64], R0 ;  /* 0x000000000a0079a6 */ /* 0x0001e8000c12f308 */
[----:B------:R1:W-:Y:S04]  /*0310*/  REDG.E.ADD.F32.FTZ.RN.STRONG.GPU desc[UR8][R12.64], R0 ;  /* 0x000000000c0079a6 */ /* 0x0003e8000c12f308 */
[----:B------:R-:W2:Y:S04]  /*0320*/  LDG.E R9, desc[UR8][R6.64+0x4] ;  /* 0x0000040806097981 */ /* 0x000ea8000c1e1900 */
[----:B------:R-:W2:Y:S02]  /*0330*/  LDG.E R14, desc[UR8][R6.64+0x8] ;  /* 0x00000808060e7981 */ /* 0x000ea4000c1e1900 */
[----:B--2---:R-:W-:-:S02]  /*0340*/  IMAD R15, R9, UR10, R14 ;  /* 0x0000000a090f7c24 */ /* 0x004fc4000f8e020e */
[----:B------:R-:W-:Y:S02]  /*0350*/  IMAD R17, R14, UR10, R9 ;  /* 0x0000000a0e117c24 */ /* 0x000fe4000f8e0209 */
[----:B------:R-:W-:-:S04]  /*0360*/  IMAD.WIDE R14, R15, 0x4, R4 ;  /* 0x000000040f0e7825 */ /* 0x000fc800078e0204 */
[----:B------:R-:W-:Y:S01]  /*0370*/  IMAD.WIDE R16, R17, 0x4, R4 ;  /* 0x0000000411107825 */ /* 0x000fe200078e0204 */
[----:B------:R2:W-:Y:S04]  /*0380*/  REDG.E.ADD.F32.FTZ.RN.STRONG.GPU desc[UR8][R14.64], R0 ;  /* 0x000000000e0079a6 */ /* 0x0005e8000c12f308 */
[----:B------:R3:W-:Y:S04]  /*0390*/  REDG.E.ADD.F32.FTZ.RN.STRONG.GPU desc[UR8][R16.64], R0 ;  /* 0x00000000100079a6 */ /* 0x0007e8000c12f308 */
[----:B------:R-:W4:Y:S04]  /*03a0*/  LDG.E R9, desc[UR8][R6.64+0x8] ;  /* 0x0000080806097981 */ /* 0x000f28000c1e1900 */
[----:B0-----:R-:W4:Y:S02]  /*03b0*/  LDG.E R10, desc[UR8][R6.64+0xc] ;  /* 0x00000c08060a7981 */ /* 0x001f24000c1e1900 */
[----:B----4-:R-:W-:-:S02]  /*03c0*/  IMAD R11, R9, UR10, R10 ;  /* 0x0000000a090b7c24 */ /* 0x010fc4000f8e020a */
[----:B-1----:R-:W-:Y:S02]  /*03d0*/  IMAD R13, R10, UR10, R9 ;  /* 0x0000000a0a0d7c24 */ /* 0x002fe4000f8e0209 */
[----:B------:R-:W-:-:S04]  /*03e0*/  IMAD.WIDE R10, R11, 0x4, R4 ;  /* 0x000000040b0a7825 */ /* 0x000fc800078e0204 */
[----:B------:R-:W-:Y:S01]  /*03f0*/  IMAD.WIDE R12, R13, 0x4, R4 ;  /* 0x000000040d0c7825 */ /* 0x000fe200078e0204 */
[----:B------:R0:W-:Y:S04]  /*0400*/  REDG.E.ADD.F32.FTZ.RN.STRONG.GPU desc[UR8][R10.64], R0 ;  /* 0x000000000a0079a6 */ /* 0x0001e8000c12f308 */
[----:B------:R1:W-:Y:S04]  /*0410*/  REDG.E.ADD.F32.FTZ.RN.STRONG.GPU desc[UR8][R12.64], R0 ;  /* 0x000000000c0079a6 */ /* 0x0003e8000c12f308 */
[----:B------:R-:W4:Y:S04]  /*0420*/  LDG.E R9, desc[UR8][R6.64+0xc] ;  /* 0x00000c0806097981 */ /* 0x000f28000c1e1900 */
[----:B--2---:R-:W4:Y:S02]  /*0430*/  LDG.E R14, desc[UR8][R6.64+0x10] ;  /* 0x00001008060e7981 */ /* 0x004f24000c1e1900 */
[----:B----4-:R-:W-:-:S02]  /*0440*/  IMAD R15, R9, UR10, R14 ;  /* 0x0000000a090f7c24 */ /* 0x010fc4000f8e020e */
[----:B---3--:R-:W-:Y:S02]  /*0450*/  IMAD R17, R14, UR10, R9 ;  /* 0x0000000a0e117c24 */ /* 0x008fe4000f8e0209 */
        /* <DEDUP_REMOVED lines=29> */
[----:B--2---:R-:W4:Y:S01]  /*0630*/  LDG.E R14, desc[UR8][R6.64+0x20] ;  /* 0x00002008060e7981 */ /* 0x004f22000c1e1900 */
[----:B------:R-:W-:-:S04]  /*0640*/  UIADD3 UR6, UPT, UPT, UR6, 0x8, URZ ;  /* 0x0000000806067890 */ /* 0x000fc8000fffe0ff */
[----:B------:R-:W-:Y:S01]  /*0650*/  UISETP.NE.AND UP1, UPT, UR6, URZ, UPT ;  /* 0x000000ff0600728c */ /* 0x000fe2000bf25270 */
[----:B----4-:R-:W-:Y:S02]  /*0660*/  IMAD R15, R9, UR10, R14 ;  /* 0x0000000a090f7c24 */ /* 0x010fe4000f8e020e */
[----:B------:R-:W-:Y:S02]  /*0670*/  IMAD R9, R14, UR10, R9 ;  /* 0x0000000a0e097c24 */ /* 0x000fe4000f8e0209 */
[----:B------:R-:W-:-:S04]  /*0680*/  IMAD.WIDE R14, R15, 0x4, R4 ;  /* 0x000000040f0e7825 */ /* 0x000fc800078e0204 */
[----:B------:R-:W-:Y:S01]  /*0690*/  IMAD.WIDE R4, R9, 0x4, R4 ;  /* 0x0000000409047825 */ /* 0x000fe200078e0204 */
[----:B------:R3:W-:Y:S04]  /*06a0*/  REDG.E.ADD.F32.FTZ.RN.STRONG.GPU desc[UR8][R14.64], R0 ;  /* 0x000000000e0079a6 */ /* 0x0007e8000c12f308 */
[----:B------:R3:W-:Y:S01]  /*06b0*/  REDG.E.ADD.F32.FTZ.RN.STRONG.GPU desc[UR8][R4.64], R0 ;  /* 0x00000000040079a6 */ /* 0x0007e2000c12f308 */
[----:B------:R-:W-:Y:S01]  /*06c0*/  IADD3 R8, PT, PT, R8, 0x8, RZ ;  /* 0x0000000808087810 */ /* 0x000fe20007ffe0ff */
[----:B------:R-:W-:Y:S06]  /*06d0*/  BRA.U UP1, `(.L_x_4) ;  /* 0xfffffff901e47547 */ /* 0x000fec000b83ffff */
.L_x_3:
[----:B------:R-:W-:Y:S05]  /*06e0*/  BRA.U !UP0, `(.L_x_2) ;  /* 0x0000000508407547 */ /* 0x000fea000b800000 */
[----:B------:R-:W-:Y:S02]  /*06f0*/  UISETP.GE.U32.AND UP0, UPT, UR7, 0x4, UPT ;  /* 0x000000040700788c */ /* 0x000fe4000bf06070 */
[----:B------:R-:W-:-:S04]  /*0700*/  ULOP3.LUT UR5, UR4, 0x3, URZ, 0xc0, !UPT ;  /* 0x0000000304057892 */ /* 0x000fc8000f8ec0ff */
[----:B------:R-:W-:-:S03]  /*0710*/  UISETP.NE.AND UP1, UPT, UR5, URZ, UPT ;  /* 0x000000ff0500728c */ /* 0x000fc6000bf25270 */
[----:B------:R-:W-:Y:S08]  /*0720*/  BRA.U !UP0, `(.L_x_5) ;  /* 0x0000000108947547 */ /* 0x000ff0000b800000 */
[----:B------:R-:W0:Y:S01]  /*0730*/  LDC.64 R6, c[0x0][0x380] ;  /* 0x0000e000ff067b82 */ /* 0x000e220000000a00 */
[----:B---3--:R-:W-:-:S04]  /*0740*/  IMAD R5, R2, UR10, R3 ;  /* 0x0000000a02057c24 */ /* 0x008fc8000f8e0203 */
[----:B0-----:R-:W-:-:S03]  /*0750*/  IMAD.WIDE R6, R5, 0x4, R6 ;  /* 0x0000000405067825 */ /* 0x001fc600078e0206 */
[----:B------:R-:W0:Y:S02]  /*0760*/  LDC.64 R4, c[0x0][0x390] ;  /* 0x0000e400ff047b82 */ /* 0x000e240000000a00 */
[----:B------:R-:W2:Y:S04]  /*0770*/  LDG.E R8, desc[UR8][R6.64] ;  /* 0x0000000806087981 */ /* 0x000ea8000c1e1900 */
[----:B------:R-:W2:Y:S02]  /*0780*/  LDG.E R9, desc[UR8][R6.64+0x4] ;  /* 0x0000040806097981 */ /* 0x000ea4000c1e1900 */
[----:B--2---:R-:W-:Y:S02]  /*0790*/  IMAD R11, R8, UR10, R9 ;  /* 0x0000000a080b7c24 */ /* 0x004fe4000f8e0209 */
[----:B------:R-:W-:-:S02]  /*07a0*/  IMAD R13, R9, UR10, R8 ;  /* 0x0000000a090d7c24 */ /* 0x000fc4000f8e0208 */
[----:B0-----:R-:W-:-:S04]  /*07b0*/  IMAD.WIDE R8, R11, 0x4, R4 ;  /* 0x000000040b087825 */ /* 0x001fc800078e0204 */
        /* <DEDUP_REMOVED lines=11> */
[----:B------:R-:W1:Y:S04]  /*0870*/  LDG.E R16, desc[UR8][R6.64+0x8] ;  /* 0x0000080806107981 */ /* 0x000e68000c1e1900 */
[----:B0-----:R-:W1:Y:S02]  /*0880*/  LDG.E R9, desc[UR8][R6.64+0xc] ;  /* 0x00000c0806097981 */ /* 0x001e64000c1e1900 */
[----:B-1----:R-:W-:-:S02]  /*0890*/  IMAD R11, R16, UR10, R9 ;  /* 0x0000000a100b7c24 */ /* 0x002fc4000f8e0209 */
[----:B------:R-:W-:Y:S02]  /*08a0*/  IMAD R17, R9, UR10, R16 ;  /* 0x0000000a09117c24 */ /* 0x000fe4000f8e0210 */
[----:B------:R-:W-:-:S04]  /*08b0*/  IMAD.WIDE R8, R11, 0x4, R4 ;  /* 0x000000040b087825 */ /* 0x000fc800078e0204 */
[----:B------:R-:W-:Y:S01]  /*08c0*/  IMAD.WIDE R10, R17, 0x4, R4 ;  /* 0x00000004110a7825 */ /* 0x000fe200078e0204 */
[----:B------:R0:W-:Y:S04]  /*08d0*/  REDG.E.ADD.F32.FTZ.RN.STRONG.GPU desc[UR8][R8.64], R0 ;  /* 0x00000000080079a6 */ /* 0x0001e8000c12f308 */
[----:B------:R0:W-:Y:S04]  /*08e0*/  REDG.E.ADD.F32.FTZ.RN.STRONG.GPU desc[UR8][R10.64], R0 ;  /* 0x000000000a0079a6 */ /* 0x0001e8000c12f308 */
[----:B------:R-:W3:Y:S04]  /*08f0*/  LDG.E R16, desc[UR8][R6.64+0xc] ;  /* 0x00000c0806107981 */ /* 0x000ee8000c1e1900 */
[----:B--2---:R-:W3:Y:S02]  /*0900*/  LDG.E R13, desc[UR8][R6.64+0x10] ;  /* 0x00001008060d7981 */ /* 0x004ee4000c1e1900 */
[----:B---3--:R-:W-:-:S02]  /*0910*/  IMAD R15, R16, UR10, R13 ;  /* 0x0000000a100f7c24 */ /* 0x008fc4000f8e020d */
[----:B------:R-:W-:Y:S02]  /*0920*/  IMAD R17, R13, UR10, R16 ;  /* 0x0000000a0d117c24 */ /* 0x000fe4000f8e0210 */
[----:B------:R-:W-:-:S04]  /*0930*/  IMAD.WIDE R12, R15, 0x4, R4 ;  /* 0x000000040f0c7825 */ /* 0x000fc800078e0204 */
[----:B------:R-:W-:Y:S01]  /*0940*/  IMAD.WIDE R4, R17, 0x4, R4 ;  /* 0x0000000411047825 */ /* 0x000fe200078e0204 */
[----:B------:R0:W-:Y:S04]  /*0950*/  REDG.E.ADD.F32.FTZ.RN.STRONG.GPU desc[UR8][R12.64], R0 ;  /* 0x000000000c0079a6 */ /* 0x0001e8000c12f308 */
[----:B------:R0:W-:Y:S01]  /*0960*/  REDG.E.ADD.F32.FTZ.RN.STRONG.GPU desc[UR8][R4.64], R0 ;  /* 0x00000000040079a6 */ /* 0x0001e2000c12f308 */
[----:B------:R-:W-:-:S07]  /*0970*/  IADD3 R3, PT, PT, R3, 0x4, RZ ;  /* 0x0000000403037810 */ /* 0x000fce0007ffe0ff */
.L_x_5:
[----:B------:R-:W-:Y:S05]  /*0980*/  BRA.U !UP1, `(.L_x_2) ;  /* 0x0000000109987547 */ /* 0x000fea000b800000 */
[----:B------:R-:W-:Y:S02]  /*0990*/  UISETP.NE.AND UP0, UPT, UR5, 0x1, UPT ;  /* 0x000000010500788c */ /* 0x000fe4000bf05270 */
[----:B------:R-:W-:-:S04]  /*09a0*/  ULOP3.LUT UR6, UR4, 0x1, URZ, 0xc0, !UPT ;  /* 0x0000000104067892 */ /* 0x000fc8000f8ec0ff */
[----:B------:R-:W-:-:S03]  /*09b0*/  UISETP.NE.U32.AND UP1, UPT, UR6, 0x1, UPT ;  /* 0x000000010600788c */ /* 0x000fc6000bf25070 */
[----:B------:R-:W-:Y:S08]  /*09c0*/  BRA.U !UP0, `(.L_x_6) ;  /* 0x0000000108547547 */ /* 0x000ff0000b800000 */
[----:B0--3--:R-:W0:Y:S01]  /*09d0*/  LDC.64 R4, c[0x0][0x380] ;  /* 0x0000e000ff047b82 */ /* 0x009e220000000a00 */
[----:B------:R-:W-:-:S04]  /*09e0*/  IMAD R13, R2, UR10, R3 ;  /* 0x0000000a020d7c24 */ /* 0x000fc8000f8e0203 */
        /* <DEDUP_REMOVED lines=17> */
[----:B------:R1:W-:Y:S01]  /*0b00*/  REDG.E.ADD.F32.FTZ.RN.STRONG.GPU desc[UR8][R4.64], R0 ;  /* 0x00000000040079a6 */ /* 0x0003e2000c12f308 */
[----:B------:R-:W-:-:S07]  /*0b10*/  IADD3 R3, PT, PT, R3, 0x2, RZ ;  /* 0x0000000203037810 */ /* 0x000fce0007ffe0ff */
.L_x_6:
[----:B------:R-:W-:Y:S05]  /*0b20*/  BRA.U UP1, `(.L_x_2) ;  /* 0x0000000101307547 */ /* 0x000fea000b800000 */
[----:B01-3--:R-:W0:Y:S01]  /*0b30*/  LDC.64 R4, c[0x0][0x380] ;  /* 0x0000e000ff047b82 */ /* 0x00be220000000a00 */
[----:B------:R-:W-:-:S07]  /*0b40*/  IMAD R3, R2, UR10, R3 ;  /* 0x0000000a02037c24 */ /* 0x000fce000f8e0203 */
[----:B------:R-:W1:Y:S01]  /*0b50*/  LDC.64 R8, c[0x0][0x390] ;  /* 0x0000e400ff087b82 */ /* 0x000e620000000a00 */
        /* <DEDUP_REMOVED lines=8> */
[----:B------:R2:W-:Y:S02]  /*0be0*/  REDG.E.ADD.F32.FTZ.RN.STRONG.GPU desc[UR8][R8.64], R0 ;  /* 0x00000000080079a6 */ /* 0x0005e4000c12f308 */
.L_x_2:
[----:B-12---:R-:W1:Y:S01]  /*0bf0*/  LDC.64 R6, c[0x0][0x380] ;  /* 0x0000e000ff067b82 */ /* 0x006e620000000a00 */
[----:B0--3--:R-:W-:-:S05]  /*0c00*/  IMAD R5, R2, UR10, RZ ;  /* 0x0000000a02057c24 */ /* 0x009fca000f8e02ff */
[C---:B------:R-:W-:Y:S02]  /*0c10*/  IADD3 R3, PT, PT, R5.reuse, UR4, RZ ;  /* 0x0000000405037c10 */ /* 0x040fe4000fffe0ff */
[----:B------:R-:W0:Y:S01]  /*0c20*/  LDC.64 R8, c[0x0][0x390] ;  /* 0x0000e400ff087b82 */ /* 0x000e220000000a00 */
[----:B-1----:R-:W-:-:S04]  /*0c30*/  IMAD.WIDE R4, R5, 0x4, R6 ;  /* 0x0000000405047825 */ /* 0x002fc800078e0206 */
[----:B------:R-:W-:Y:S02]  /*0c40*/  IMAD.WIDE R2, R3, 0x4, R6 ;  /* 0x0000000403027825 */ /* 0x000fe400078e0206 */
[----:B------:R-:W2:Y:S04]  /*0c50*/  LDG.E R5, desc[UR8][R4.64] ;  /* 0x0000000804057981 */ /* 0x000ea8000c1e1900 */
[----:B------:R-:W2:Y:S02]  /*0c60*/  LDG.E R2, desc[UR8][R2.64] ;  /* 0x0000000802027981 */ /* 0x000ea4000c1e1900 */
[----:B--2---:R-:W-:Y:S02]  /*0c70*/  IMAD R7, R2, UR10, R5 ;  /* 0x0000000a02077c24 */ /* 0x004fe4000f8e0205 */
[----:B------:R-:W-:-:S02]  /*0c80*/  IMAD R11, R5, UR10, R2 ;  /* 0x0000000a050b7c24 */ /* 0x000fc4000f8e0202 */
[----:B0-----:R-:W-:-:S04]  /*0c90*/  IMAD.WIDE R6, R7, 0x4, R8 ;  /* 0x0000000407067825 */ /* 0x001fc800078e0208 */
[----:B------:R-:W-:Y:S01]  /*0ca0*/  IMAD.WIDE R8, R11, 0x4, R8 ;  /* 0x000000040b087825 */ /* 0x000fe200078e0208 */
[----:B------:R-:W-:Y:S04]  /*0cb0*/  REDG.E.ADD.F32.FTZ.RN.STRONG.GPU desc[UR8][R6.64], R0 ;  /* 0x00000000060079a6 */ /* 0x000fe8000c12f308 */
[----:B------:R-:W-:Y:S01]  /*0cc0*/  REDG.E.ADD.F32.FTZ.RN.STRONG.GPU desc[UR8][R8.64], R0 ;  /* 0x00000000080079a6 */ /* 0x000fe2000c12f308 */
[----:B------:R-:W-:Y:S05]  /*0cd0*/  EXIT ;  /* 0x000000000000794d */ /* 0x000fea0003800000 */
        .weak           $__internal_0_$__cuda_sm3x_div_rn_noftz_f32_slowpath
        .type           $__internal_0_$__cuda_sm3x_div_rn_noftz_f32_slowpath,@function
        .size           $__internal_0_$__cuda_sm3x_div_rn_noftz_f32_slowpath,(.L_x_79 - $__internal_0_$__cuda_sm3x_div_rn_noftz_f32_slowpath)
$__internal_0_$__cuda_sm3x_div_rn_noftz_f32_slowpath:
[----:B------:R-:W-:Y:S01]  /*0ce0*/  SHF.R.U32.HI R0, RZ, 0x17, R5 ;  /* 0x00000017ff007819 */ /* 0x000fe20000011605 */
[----:B------:R-:W-:Y:S04]  /*0cf0*/  BSSY.RECONVERGENT B0, `(.L_x_7) ;  /* 0x000005d000007945 */ /* 0x000fe80003800200 */
[----:B------:R-:W-:Y:S01]  /*0d00*/  BSSY.RELIABLE B2, `(.L_x_8) ;  /* 0x000001b000027945 */ /* 0x000fe20003800100 */
[----:B------:R-:W-:Y:S02]  /*0d10*/  MOV R6, R5 ;  /* 0x0000000500067202 */ /* 0x000fe40000000f00 */
[----:B------:R-:W-:-:S04]  /*0d20*/  LOP3.LUT R3, R0, 0xff, RZ, 0xc0, !PT ;  /* 0x000000ff00037812 */ /* 0x000fc800078ec0ff */
[----:B------:R-:W-:-:S04]  /*0d30*/  IADD3 R7, PT, PT, R3, -0x1, RZ ;  /* 0xffffffff03077810 */ /* 0x000fc80007ffe0ff */
[----:B------:R-:W-:-:S13]  /*0d40*/  ISETP.GT.U32.AND P0, PT, R7, 0xfd, PT ;  /* 0x000000fd0700780c */ /* 0x000fda0003f04070 */
[----:B------:R-:W-:Y:S01]  /*0d50*/  @!P0 MOV R8, RZ ;  /* 0x000000ff00088202 */ /* 0x000fe20000000f00 */
[----:B------:R-:W-:Y:S06]  /*0d60*/  @!P0 BRA `(.L_x_9) ;  /* 0x0000000000508947 */ /* 0x000fec0003800000 */
[----:B------:R-:W-:Y:S02]  /*0d70*/  FSETP.GTU.FTZ.AND P0, PT, |R5|, +INF , PT ;  /* 0x7f8000000500780b */ /* 0x000fe40003f1c200 */
[----:B------:R-:W-:-:S11]  /*0d80*/  MOV R0, R5 ;  /* 0x0000000500007202 */ /* 0x000fd60000000f00 */
[----:B------:R-:W-:Y:S05]  /*0d90*/  @P0 BREAK.RELIABLE B2 ;  /* 0x0000000000020942 */ /* 0x000fea0003800100 */
[----:B------:R-:W-:Y:S05]  /*0da0*/  @P0 BRA `(.L_x_10) ;  /* 0x0000000400400947 */ /* 0x000fea0003800000 */
[----:B------:R-:W-:-:S05]  /*0db0*/  HFMA2 R5, -RZ, RZ, 3.390625, 0 ;  /* 0x42c80000ff057431 */ /* 0x000fca00000001ff */
[----:B------:R-:W-:-:S13]  /*0dc0*/  LOP3.LUT P0, RZ, R6, 0x7fffffff, R5, 0xc8, !PT ;  /* 0x7fffffff06ff7812 */ /* 0x000fda000780c805 */
[----:B------:R-:W-:Y:S05]  /*0dd0*/  @!P0 BREAK.RELIABLE B2 ;  /* 0x0000000000028942 */ /* 0x000fea0003800100 */
[----:B------:R-:W-:Y:S05]  /*0de0*/  @!P0 BRA `(.L_x_11) ;  /* 0x0000000400288947 */ /* 0x000fea0003800000 */
[----:B------:R-:W-:Y:S02]  /*0df0*/  FSETP.NEU.FTZ.AND P0, PT, |R0|, +INF , PT ;  /* 0x7f8000000000780b */ /* 0x000fe40003f1d200 */
[----:B------:R-:W-:-:S04]  /*0e00*/  LOP3.LUT P1, RZ, R5, 0x7fffffff, RZ, 0xc0, !PT ;  /* 0x7fffffff05ff7812 */ /* 0x000fc8000782c0ff */
[----:B------:R-:W-:-:S13]  /*0e10*/  PLOP3.LUT P0, PT, P0, P1, PT, 0x2f, 0xf2 ;  /* 0x0000000000f2781c */ /* 0x000fda0000702577 */
[----:B------:R-:W-:Y:S05]  /*0e20*/  @P0 BREAK.RELIABLE B2 ;  /* 0x0000000000020942 */ /* 0x000fea0003800100 */
[----:B------:R-:W-:Y:S05]  /*0e30*/  @P0 BRA `(.L_x_12) ;  /* 0x00000004000c0947 */ /* 0x000fea0003800000 */
[----:B------:R-:W-:-:S13]  /*0e40*/  LOP3.LUT P0, RZ, R6, 0x7fffffff, RZ, 0xc0, !PT ;  /* 0x7fffffff06ff7812 */ /* 0x000fda000780c0ff */
[----:B------:R-:W-:Y:S05]  /*0e50*/  @!P0 BREAK.RELIABLE B2 ;  /* 0x0000000000028942 */ /* 0x000fea0003800100 */
[----:B------:R-:W-:Y:S05]  /*0e60*/  @!P0 BRA `(.L_x_13) ;  /* 0x0000000000f48947 */ /* 0x000fea0003800000 */
[----:B------:R-:W-:Y:S02]  /*0e70*/  ISETP.GE.AND P0, PT, R7, RZ, PT ;  /* 0x000000ff0700720c */ /* 0x000fe40003f06270 */
[----:B------:R-:W-:-:S11]  /*0e80*/  MOV R8, RZ ;  /* 0x000000ff00087202 */ /* 0x000fd60000000f00 */
[----:B------:R-:W-:Y:S01]  /*0e90*/  @!P0 FFMA R6, R0, 1.84467440737095516160e+19, RZ ;  /* 0x5f80000000068823 */ /* 0x000fe200000000ff */
[----:B------:R-:W-:-:S07]  /*0ea0*/  @!P0 IADD3 R8, PT, PT, R8, 0x40, RZ ;  /* 0x0000004008088810 */ /* 0x000fce0007ffe0ff */
.L_x_9:
[----:B------:R-:W-:Y:S05]  /*0eb0*/  BSYNC.RELIABLE B2 ;  /* 0x0000000000027941 */ /* 0x000fea0003800100 */
.L_x_8:
[----:B------:R-:W-:Y:S01]  /*0ec0*/  LEA R5, R3, 0xc0800000, 0x17 ;  /* 0xc080000003057811 */ /* 0x000fe200078eb8ff */
[----:B------:R-:W-:Y:S01]  /*0ed0*/  UMOV UR4, 0x42c80000 ;  /* 0x42c8000000047882 */ /* 0x000fe20000000000 */
[----:B------:R-:W-:Y:S01]  /*0ee0*/  IADD3 R3, PT, PT, R8, 0x85, -R3 ;  /* 0x0000008508037810 */ /* 0x000fe20007ffe803 */
[----:B------:R-:W-:Y:S01]  /*0ef0*/  UIADD3 UR4, UPT, UPT, UR4, -0x3000000, URZ ;  /* 0xfd00000004047890 */ /* 0x000fe2000fffe0ff */
[----:B------:R-:W-:Y:S01]  /*0f00*/  IADD3 R5, PT, PT, -R5, R6, RZ ;  /* 0x0000000605057210 */ /* 0x000fe20007ffe1ff */
[----:B------:R-:W-:Y:S03]  /*0f10*/  BSSY.RECONVERGENT B2, `(.L_x_14) ;  /* 0x0000031000027945 */ /* 0x000fe60003800200 */
[----:B------:R-:W0:Y:S01]  /*0f20*/  MUFU.RCP R0, R5 ;  /* 0x0000000500007308 */ /* 0x000e220000001000 */
[----:B------:R-:W-:-:S04]  /*0f30*/  FADD.FTZ R7, -R5, -RZ ;  /* 0x800000ff05077221 */ /* 0x000fc80000010100 */
[----:B0-----:R-:W-:-:S04]  /*0f40*/  FFMA R9, R0, R7, 1 ;  /* 0x3f80000000097423 */ /* 0x001fc80000000007 */
[----:B------:R-:W-:-:S04]  /*0f50*/  FFMA R0, R0, R9, R0 ;  /* 0x0000000900007223 */ /* 0x000fc80000000000 */
[----:B------:R-:W-:-:S04]  /*0f60*/  FFMA R6, R0, UR4, RZ ;  /* 0x0000000400067c23 */ /* 0x000fc800080000ff */
[----:B------:R-:W-:-:S04]  /*0f70*/  FFMA R9, R7, R6, UR4 ;  /* 0x0000000407097e23 */ /* 0x000fc80008000006 */
[----:B------:R-:W-:-:S04]  /*0f80*/  FFMA R9, R0, R9, R6 ;  /* 0x0000000900097223 */ /* 0x000fc80000000006 */
[----:B------:R-:W-:-:S04]  /*0f90*/  FFMA R10, R7, R9, UR4 ;  /* 0x00000004070a7e23 */ /* 0x000fc80008000009 */
[----:B------:R-:W-:-:S05]  /*0fa0*/  FFMA R6, R0, R10, R9 ;  /* 0x0000000a00067223 */ /* 0x000fca0000000009 */
[----:B------:R-:W-:-:S04]  /*0fb0*/  SHF.R.U32.HI R5, RZ, 0x17, R6 ;  /* 0x00000017ff057819 */ /* 0x000fc80000011606 */
[----:B------:R-:W-:-:S04]  /*0fc0*/  LOP3.LUT R5, R5, 0xff, RZ, 0xc0, !PT ;  /* 0x000000ff05057812 */ /* 0x000fc800078ec0ff */
[----:B------:R-:W-:-:S04]  /*0fd0*/  IADD3 R7, PT, PT, R5, R3, RZ ;  /* 0x0000000305077210 */ /* 0x000fc80007ffe0ff */
[----:B------:R-:W-:-:S04]  /*0fe0*/  IADD3 R5, PT, PT, R7, -0x1, RZ ;  /* 0xffffffff07057810 */ /* 0x000fc80007ffe0ff */
[----:B------:R-:W-:-:S13]  /*0ff0*/  ISETP.GE.U32.AND P0, PT, R5, 0xfe, PT ;  /* 0x000000fe0500780c */ /* 0x000fda0003f06070 */
[----:B------:R-:W-:Y:S05]  /*1000*/  @!P0 BRA `(.L_x_15) ;  /* 0x0000000000808947 */ /* 0x000fea0003800000 */
[----:B------:R-:W-:-:S13]  /*1010*/  ISETP.GT.AND P0, PT, R7, 0xfe, PT ;  /* 0x000000fe0700780c */ /* 0x000fda0003f04270 */
[----:B------:R-:W-:Y:S05]  /*1020*/  @P0 BRA `(.L_x_16) ;  /* 0x00000000006c0947 */ /* 0x000fea0003800000 */
[----:B------:R-:W-:-:S13]  /*1030*/  ISETP.GE.AND P0, PT, R7, 0x1, PT ;  /* 0x000000010700780c */ /* 0x000fda0003f06270 */
[----:B------:R-:W-:Y:S05]  /*1040*/  @P0 BRA `(.L_x_17) ;  /* 0x0000000000740947 */ /* 0x000fea0003800000 */
[----:B------:R-:W-:Y:S02]  /*1050*/  ISETP.GE.AND P0, PT, R7, -0x18, PT ;  /* 0xffffffe80700780c */ /* 0x000fe40003f06270 */
[----:B------:R-:W-:-:S11]  /*1060*/  LOP3.LUT R6, R6, 0x80000000, RZ, 0xc0, !PT ;  /* 0x8000000006067812 */ /* 0x000fd600078ec0ff */
[----:B------:R-:W-:Y:S05]  /*1070*/  @!P0 BRA `(.L_x_17) ;  /* 0x0000000000688947 */ /* 0x000fea0003800000 */
[CCC-:B------:R-:W-:Y:S01]  /*1080*/  FFMA.RZ R3, R0.reuse, R10.reuse, R9.reuse ;  /* 0x0000000a00037223 */ /* 0x1c0fe2000000c009 */
[C---:B------:R-:W-:Y:S02]  /*1090*/  IADD3 R8, PT, PT, R7.reuse, 0x20, RZ ;  /* 0x0000002007087810 */ /* 0x040fe40007ffe0ff */
[----:B------:R-:W-:Y:S02]  /*10a0*/  ISETP.NE.AND P2, PT, R7, RZ, PT ;  /* 0x000000ff0700720c */ /* 0x000fe40003f45270 */
[----:B------:R-:W-:Y:S01]  /*10b0*/  LOP3.LUT R5, R3, 0x7fffff, RZ, 0xc0, !PT ;  /* 0x007fffff03057812 */ /* 0x000fe200078ec0ff */
[CCC-:B------:R-:W-:Y:S01]  /*10c0*/  FFMA.RP R3, R0.reuse, R10.reuse, R9.reuse ;  /* 0x0000000a00037223 */ /* 0x1c0fe20000008009 */
[----:B------:R-:W-:Y:S01]  /*10d0*/  FFMA.RM R0, R0, R10, R9 ;  /* 0x0000000a00007223 */ /* 0x000fe20000004009 */
[----:B------:R-:W-:Y:S02]  /*10e0*/  ISETP.NE.AND P1, PT, R7, RZ, PT ;  /* 0x000000ff0700720c */ /* 0x000fe40003f25270 */
[----:B------:R-:W-:-:S02]  /*10f0*/  LOP3.LUT R5, R5, 0x800000, RZ, 0xfc, !PT ;  /* 0x0080000005057812 */ /* 0x000fc400078efcff */
[----:B------:R-:W-:Y:S02]  /*1100*/  IADD3 R7, PT, PT, -R7, RZ, RZ ;  /* 0x000000ff07077210 */ /* 0x000fe40007ffe1ff */
[----:B------:R-:W-:Y:S02]  /*1110*/  SHF.L.U32 R8, R5, R8, RZ ;  /* 0x0000000805087219 */ /* 0x000fe400000006ff */
[----:B------:R-:W-:Y:S02]  /*1120*/  FSETP.NEU.FTZ.AND P0, PT, R3, R0, PT ;  /* 0x000000000300720b */ /* 0x000fe40003f1d000 */
[----:B------:R-:W-:Y:S02]  /*1130*/  SEL R0, R7, RZ, P2 ;  /* 0x000000ff07007207 */ /* 0x000fe40001000000 */
[----:B------:R-:W-:Y:S02]  /*1140*/  ISETP.NE.AND P1, PT, R8, RZ, P1 ;  /* 0x000000ff0800720c */ /* 0x000fe40000f25270 */
[----:B------:R-:W-:-:S02]  /*1150*/  SHF.R.U32.HI R0, RZ, R0, R5 ;  /* 0x00000000ff007219 */ /* 0x000fc40000011605 */
[----:B------:R-:W-:Y:S02]  /*1160*/  PLOP3.LUT P0, PT, P0, P1, PT, 0xf8, 0x8f ;  /* 0x00000000008f781c */ /* 0x000fe40000703f70 */
[----:B------:R-:W-:Y:S02]  /*1170*/  SHF.R.U32.HI R8, RZ, 0x1, R0 ;  /* 0x00000001ff087819 */ /* 0x000fe40000011600 */
[----:B------:R-:W-:-:S04]  /*1180*/  SEL R3, RZ, 0x1, !P0 ;  /* 0x00000001ff037807 */ /* 0x000fc80004000000 */
[----:B------:R-:W-:-:S04]  /*1190*/  LOP3.LUT R3, R3, 0x1, R8, 0xf8, !PT ;  /* 0x0000000103037812 */ /* 0x000fc800078ef808 */
[----:B------:R-:W-:-:S04]  /*11a0*/  LOP3.LUT R3, R3, R0, RZ, 0xc0, !PT ;  /* 0x0000000003037212 */ /* 0x000fc800078ec0ff */
[----:B------:R-:W-:-:S04]  /*11b0*/  IADD3 R3, PT, PT, R8, R3, RZ ;  /* 0x0000000308037210 */ /* 0x000fc80007ffe0ff */
[----:B------:R-:W-:Y:S01]  /*11c0*/  LOP3.LUT R6, R3, R6, RZ, 0xfc, !PT ;  /* 0x0000000603067212 */ /* 0x000fe200078efcff */
[----:B------:R-:W-:Y:S06]  /*11d0*/  BRA `(.L_x_17) ;  /* 0x0000000000107947 */ /* 0x000fec0003800000 */
.L_x_16:
[----:B------:R-:W-:-:S04]  /*11e0*/  LOP3.LUT R6, R6, 0x80000000, RZ, 0xc0, !PT ;  /* 0x8000000006067812 */ /* 0x000fc800078ec0ff */
[----:B------:R-:W-:Y:S01]  /*11f0*/  LOP3.LUT R6, R6, 0x7f800000, RZ, 0xfc, !PT ;  /* 0x7f80000006067812 */ /* 0x000fe200078efcff */
[----:B------:R-:W-:Y:S06]  /*1200*/  BRA `(.L_x_17) ;  /* 0x0000000000047947 */ /* 0x000fec0003800000 */
.L_x_15:
[----:B------:R-:W-:-:S07]  /*1210*/  LEA R6, R3, R6, 0x17 ;  /* 0x0000000603067211 */ /* 0x000fce00078eb8ff */
.L_x_17:
[----:B------:R-:W-:Y:S05]  /*1220*/  BSYNC.RECONVERGENT B2 ;  /* 0x0000000000027941 */ /* 0x000fea0003800200 */
.L_x_14:
[----:B------:R-:W-:Y:S05]  /*1230*/  BRA `(.L_x_18) ;  /* 0x0000000000207947 */ /* 0x000fea0003800000 */
.L_x_13:
[----:B------:R-:W-:-:S04]  /*1240*/  LOP3.LUT R6, R6, 0x80000000, R5, 0x48, !PT ;  /* 0x8000000006067812 */ /* 0x000fc800078e4805 */
[----:B------:R-:W-:Y:S01]  /*1250*/  LOP3.LUT R6, R6, 0x7f800000, RZ, 0xfc, !PT ;  /* 0x7f80000006067812 */ /* 0x000fe200078efcff */
[----:B------:R-:W-:Y:S06]  /*1260*/  BRA `(.L_x_18) ;  /* 0x0000000000147947 */ /* 0x000fec0003800000 */
.L_x_12:
[----:B------:R-:W-:Y:S01]  /*1270*/  LOP3.LUT R6, R6, 0x80000000, R5, 0x48, !PT ;  /* 0x8000000006067812 */ /* 0x000fe200078e4805 */
[----:B------:R-:W-:Y:S06]  /*1280*/  BRA `(.L_x_18) ;  /* 0x00000000000c7947 */ /* 0x000fec0003800000 */
.L_x_11:
[----:B------:R-:W0:Y:S01]  /*1290*/  MUFU.RSQ R6, -QNAN ;  /* 0xffc0000000067908 */ /* 0x000e220000001400 */
[----:B------:R-:W-:Y:S05]  /*12a0*/  BRA `(.L_x_18) ;  /* 0x0000000000047947 */ /* 0x000fea0003800000 */
.L_x_10:
[----:B------:R-:W-:-:S07]  /*12b0*/  FADD.FTZ R6, R0, 100 ;  /* 0x42c8000000067421 */ /* 0x000fce0000010000 */
.L_x_18:
[----:B------:R-:W-:Y:S05]  /*12c0*/  BSYNC.RECONVERGENT B0 ;  /* 0x0000000000007941 */ /* 0x000fea0003800200 */
.L_x_7:
[----:B------:R-:W-:-:S04]  /*12d0*/  HFMA2 R5, -RZ, RZ, 0, 0 ;  /* 0x00000000ff057431 */ /* 0x000fc800000001ff */
[----:B0-----:R-:W-:Y:S05]  /*12e0*/  RET.REL.NODEC R4 `(_Z18deposit_pheromonesPiPfS0_i) ;  /* 0xffffffec04447950 */ /* 0x001fea0003c3ffff */
.L_x_19:
[----:B------:R-:W-:-:S00]  /*12f0*/  BRA `(.L_x_19) ;  /* 0xfffffffc00fc7947 */ /* 0x000fc0000383ffff */
[----:B------:R-:W-:-:S00]  /*1300*/  NOP ;  /* 0x0000000000007918 */ /* 0x000fc00000000000 */
[----:B------:R-:W-:-:S00]  /*1310*/  NOP ;  /* 0x0000000000007918 */ /* 0x000fc00000000000 */
[----:B------:R-:W-:-:S00]  /*1320*/  NOP ;  /* 0x0000000000007918 */ /* 0x000fc00000000000 */
[----:B------:R-:W-:-:S00]  /*1330*/  NOP ;  /* 0x0000000000007918 */ /* 0x000fc00000000000 */
[----:B------:R-:W-:-:S00]  /*1340*/  NOP ;  /* 0x0000000000007918 */ /* 0x000fc00000000000 */
[----:B------:R-:W-:-:S00]  /*1350*/  NOP ;  /* 0x0000000000007918 */ /* 0x000fc00000000000 */
[----:B------:R-:W-:-:S00]  /*1360*/  NOP ;  /* 0x0000000000007918 */ /* 0x000fc00000000000 */
[----:B------:R-:W-:-:S00]  /*1370*/  NOP ;  /* 0x0000000000007918 */ /* 0x000fc00000000000 */
.L_x_79:


//--------------------- .text._Z20evaporate_pheromonesPfi --------------------------
	.section	.text._Z20evaporate_pheromonesPfi,"ax",@progbits
	.align	128
        .global         _Z20evaporate_pheromonesPfi
        .type           _Z20evaporate_pheromonesPfi,@function
        .size           _Z20evaporate_pheromonesPfi,(.L_x_83 - _Z20evaporate_pheromonesPfi)
        .other          _Z20evaporate_pheromonesPfi,@"STO_CUDA_ENTRY STV_DEFAULT"
_Z20evaporate_pheromonesPfi:
.text._Z20evaporate_pheromonesPfi:
[----:B------:R-:W-:Y:S01]  /*0000*/  LDC R1, c[0x0][0x37c] ;  /* 0x0000df00ff017b82 */ /* 0x000fe20000000800 */
[----:B------:R-:W0:Y:S07]  /*0010*/  S2R R0, SR_TID.X ;  /* 0x0000000000007919 */ /* 0x000e2e0000002100 */
[----:B------:R-:W0:Y:S01]  /*0020*/  S2UR UR5, SR_CTAID.X ;  /* 0x00000000000579c3 */ /* 0x000e220000002500 */
[----:B------:R-:W1:Y:S07]  /*0030*/  LDCU UR4, c[0x0][0x388] ;  /* 0x00007100ff0477ac */ /* 0x000e6e0008000800 */
[----:B------:R-:W0:Y:S01]  /*0040*/  LDC R5, c[0x0][0x360] ;  /* 0x0000d800ff057b82 */ /* 0x000e220000000800 */
[----:B-1----:R-:W-:Y:S01]  /*0050*/  UIMAD UR4, UR4, UR4, URZ ;  /* 0x00000004040472a4 */ /* 0x002fe2000f8e02ff */
[----:B0-----:R-:W-:-:S05]  /*0060*/  IMAD R5, R5, UR5, R0 ;  /* 0x0000000505057c24 */ /* 0x001fca000f8e0200 */
[----:B------:R-:W-:-:S13]  /*0070*/  ISETP.GE.AND P0, PT, R5, UR4, PT ;  /* 0x0000000405007c0c */ /* 0x000fda000bf06270 */
[----:B------:R-:W-:Y:S05]  /*0080*/  @P0 EXIT ;  /* 0x000000000000094d */ /* 0x000fea0003800000 */
[----:B------:R-:W0:Y:S01]  /*0090*/  LDC.64 R2, c[0x0][0x380] ;  /* 0x0000e000ff027b82 */ /* 0x000e220000000a00 */
[----:B------:R-:W1:Y:S01]  /*00a0*/  LDCU.64 UR4, c[0x0][0x358] ;  /* 0x00006b00ff0477ac */ /* 0x000e620008000a00 */
[----:B0-----:R-:W-:-:S05]  /*00b0*/  IMAD.WIDE R2, R5, 0x4, R2 ;  /* 0x0000000405027825 */ /* 0x001fca00078e0202 */
[----:B-1----:R-:W2:Y:S02]  /*00c0*/  LDG.E R0, desc[UR4][R2.64] ;  /* 0x0000000402007981 */ /* 0x002ea4000c1e1900 */
[----:B--2---:R-:W-:-:S05]  /*00d0*/  FMUL R5, R0, 0.5 ;  /* 0x3f00000000057820 */ /* 0x004fca0000400000 */
[----:B------:R-:W-:Y:S01]  /*00e0*/  STG.E desc[UR4][R2.64], R5 ;  /* 0x0000000502007986 */ /* 0x000fe2000c101904 */
[----:B------:R-:W-:Y:S05]  /*00f0*/  EXIT ;  /* 0x000000000000794d */ /* 0x000fea0003800000 */
.L_x_20:
        /* <DEDUP_REMOVED lines=16> */
.L_x_83:


//--------------------- .text._Z26compute_distances_of_toursPiPfS0_i --------------------------
	.section	.text._Z26compute_distances_of_toursPiPfS0_i,"ax",@progbits
	.align	128
        .global         _Z26compute_distances_of_toursPiPfS0_i
        .type           _Z26compute_distances_of_toursPiPfS0_i,@function
        .size           _Z26compute_distances_of_toursPiPfS0_i,(.L_x_84 - _Z26compute_distances_of_toursPiPfS0_i)
        .other          _Z26compute_distances_of_toursPiPfS0_i,@"STO_CUDA_ENTRY STV_DEFAULT"
_Z26compute_distances_of_toursPiPfS0_i:
.text._Z26compute_distances_of_toursPiPfS0_i:
[----:B------:R-:W-:Y:S01]  /*0000*/  LDC R1, c[0x0][0x37c] ;  /* 0x0000df00ff017b82 */ /* 0x000fe20000000800 */
[----:B------:R-:W0:Y:S01]  /*0010*/  S2R R0, SR_TID.X ;  /* 0x0000000000007919 */ /* 0x000e220000002100 */
[----:B------:R-:W0:Y:S01]  /*0020*/  LDCU UR4, c[0x0][0x360] ;  /* 0x00006c00ff0477ac */ /* 0x000e220008000800 */
[----:B------:R-:W0:Y:S02]  /*0030*/  S2R R3, SR_CTAID.X ;  /* 0x0000000000037919 */ /* 0x000e240000002500 */
[----:B0-----:R-:W-:-:S05]  /*0040*/  IMAD R0, R3, UR4, R0 ;  /* 0x0000000403007c24 */ /* 0x001fca000f8e0200 */
[----:B------:R-:W-:-:S13]  /*0050*/  ISETP.GT.AND P0, PT, R0, 0x1387, PT ;  /* 0x000013870000780c */ /* 0x000fda0003f04270 */
[----:B------:R-:W-:Y:S05]  /*0060*/  @P0 EXIT ;  /* 0x000000000000094d */ /* 0x000fea0003800000 */
[----:B------:R-:W0:Y:S01]  /*0070*/  LDC R15, c[0x0][0x398] ;  /* 0x0000e600ff0f7b82 */ /* 0x000e220000000800 */
[----:B------:R-:W1:Y:S01]  /*0080*/  LDCU.64 UR6, c[0x0][0x358] ;  /* 0x00006b00ff0677ac */ /* 0x000e620008000a00 */
[----:B------:R-:W-:Y:S01]  /*0090*/  HFMA2 R18, -RZ, RZ, 0, 0 ;  /* 0x00000000ff127431 */ /* 0x000fe200000001ff */
[C---:B0-----:R-:W-:Y:S02]  /*00a0*/  ISETP.GE.AND P0, PT, R15.reuse, 0x2, PT ;  /* 0x000000020f00780c */ /* 0x041fe40003f06270 */
[----:B------:R-:W-:-:S11]  /*00b0*/  IADD3 R14, PT, PT, R15, -0x1, RZ ;  /* 0xffffffff0f0e7810 */ /* 0x000fd60007ffe0ff */
[----:B-1----:R-:W-:Y:S05]  /*00c0*/  @!P0 BRA `(.L_x_21) ;  /* 0x0000000400f48947 */ /* 0x002fea0003800000 */
[----:B------:R-:W-:Y:S01]  /*00d0*/  IADD3 R2, PT, PT, R15, -0x2, RZ ;  /* 0xfffffffe0f027810 */ /* 0x000fe20007ffe0ff */
[----:B------:R-:W-:Y:S01]  /*00e0*/  IMAD R16, R0, R15, RZ ;  /* 0x0000000f00107224 */ /* 0x000fe200078e02ff */
[----:B------:R-:W-:Y:S02]  /*00f0*/  LOP3.LUT R25, R14, 0x7, RZ, 0xc0, !PT ;  /* 0x000000070e197812 */ /* 0x000fe400078ec0ff */
[----:B------:R-:W-:Y:S02]  /*0100*/  ISETP.GE.U32.AND P1, PT, R2, 0x7, PT ;  /* 0x000000070200780c */ /* 0x000fe40003f26070 */
[----:B------:R-:W-:Y:S02]  /*0110*/  ISETP.NE.AND P0, PT, R25, RZ, PT ;  /* 0x000000ff1900720c */ /* 0x000fe40003f05270 */
[----:B------:R-:W-:Y:S02]  /*0120*/  MOV R18, RZ ;  /* 0x000000ff00127202 */ /* 0x000fe40000000f00 */
[----:B------:R-:W-:-:S07]  /*0130*/  MOV R17, RZ ;  /* 0x000000ff00117202 */ /* 0x000fce0000000f00 */
[----:B------:R-:W-:Y:S05]  /*0140*/  @!P1 BRA `(.L_x_22) ;  /* 0x0000000000e09947 */ /* 0x000fea0003800000 */
[----:B------:R-:W0:Y:S01]  /*0150*/  LDCU.64 UR4, c[0x0][0x380] ;  /* 0x00007000ff0477ac */ /* 0x000e220008000a00 */
[----:B------:R-:W-:Y:S02]  /*0160*/  LOP3.LUT R17, R14, 0xfffffff8, RZ, 0xc0, !PT ;  /* 0xfffffff80e117812 */ /* 0x000fe400078ec0ff */
[----:B------:R-:W-:Y:S02]  /*0170*/  MOV R18, RZ ;  /* 0x000000ff00127202 */ /* 0x000fe40000000f00 */
[----:B------:R-:W-:Y:S02]  /*0180*/  MOV R19, R16 ;  /* 0x0000001000137202 */ /* 0x000fe40000000f00 */
[----:B------:R-:W-:Y:S01]  /*0190*/  IADD3 R20, PT, PT, -R17, RZ, RZ ;  /* 0x000000ff11147210 */ /* 0x000fe20007ffe1ff */
[----:B0-----:R-:W-:-:S04]  /*01a0*/  UIADD3 UR4, UP0, UPT, UR4, 0x10, URZ ;  /* 0x0000001004047890 */ /* 0x001fc8000ff1e0ff */
[----:B------:R-:W-:-:S12]  /*01b0*/  UIADD3.X UR5, UPT, UPT, URZ, UR5, URZ, UP0, !UPT ;  /* 0x00000005ff057290 */ /* 0x000fd800087fe4ff */
.L_x_23:
[----:B------:R-:W-:Y:S01]  /*01c0*/  MOV R8, UR4 ;  /* 0x0000000400087c02 */ /* 0x000fe20008000f00 */
[----:B------:R-:W0:Y:S01]  /*01d0*/  LDC.64 R2, c[0x0][0x388] ;  /* 0x0000e200ff027b82 */ /* 0x000e220000000a00 */
[----:B------:R-:W-:-:S03]  /*01e0*/  MOV R9, UR5 ;  /* 0x0000000500097c02 */ /* 0x000fc60008000f00 */
[----:B------:R-:W-:-:S05]  /*01f0*/  IMAD.WIDE R8, R19, 0x4, R8 ;  /* 0x0000000413087825 */ /* 0x000fca00078e0208 */
[----:B------:R-:W2:Y:S04]  /*0200*/  LDG.E R4, desc[UR6][R8.64+-0x10] ;  /* 0xfffff00608047981 */ /* 0x000ea8000c1e1900 */
[----:B------:R-:W2:Y:S04]  /*0210*/  LDG.E R12, desc[UR6][R8.64+-0xc] ;  /* 0xfffff406080c7981 */ /* 0x000ea8000c1e1900 */
[----:B------:R-:W3:Y:S04]  /*0220*/  LDG.E R5, desc[UR6][R8.64+-0x8] ;  /* 0xfffff80608057981 */ /* 0x000ee8000c1e1900 */
[----:B------:R-:W4:Y:S04]  /*0230*/  LDG.E R6, desc[UR6][R8.64+-0x4] ;  /* 0xfffffc0608067981 */ /* 0x000f28000c1e1900 */
[----:B------:R-:W5:Y:S04]  /*0240*/  LDG.E R28, desc[UR6][R8.64] ;  /* 0x00000006081c7981 */ /* 0x000f68000c1e1900 */
[----:B------:R-:W5:Y:S04]  /*0250*/  LDG.E R10, desc[UR6][R8.64+0x4] ;  /* 0x00000406080a7981 */ /* 0x000f68000c1e1900 */
[----:B------:R-:W5:Y:S04]  /*0260*/  LDG.E R24, desc[UR6][R8.64+0x8] ;  /* 0x0000080608187981 */ /* 0x000f68000c1e1900 */
[----:B------:R-:W5:Y:S04]  /*0270*/  LDG.E R22, desc[UR6][R8.64+0xc] ;  /* 0x00000c0608167981 */ /* 0x000f68000c1e1900 */
[----:B------:R1:W5:Y:S01]  /*0280*/  LDG.E R23, desc[UR6][R8.64+0x10] ;  /* 0x0000100608177981 */ /* 0x000362000c1e1900 */
[----:B--2---:R-:W-:-:S02]  /*0290*/  IMAD R13, R4, R15, R12 ;  /* 0x0000000f040d7224 */ /* 0x004fc400078e020c */
[----:B---3--:R-:W-:Y:S02]  /*02a0*/  IMAD R7, R12, R15, R5 ;  /* 0x0000000f0c077224 */ /* 0x008fe400078e0205 */
[----:B0-----:R-:W-:-:S04]  /*02b0*/  IMAD.WIDE R12, R13, 0x4, R2 ;  /* 0x000000040d0c7825 */ /* 0x001fc800078e0202 */
[----:B----4-:R-:W-:Y:S01]  /*02c0*/  IMAD R11, R5, R15, R6 ;  /* 0x0000000f050b7224 */ /* 0x010fe200078e0206 */
[----:B------:R0:W2:Y:S01]  /*02d0*/  LDG.E R21, desc[UR6][R12.64] ;  /* 0x000000060c157981 */ /* 0x0000a2000c1e1900 */
[----:B------:R-:W-:-:S04]  /*02e0*/  IMAD.WIDE R4, R7, 0x4, R2 ;  /* 0x0000000407047825 */ /* 0x000fc800078e0202 */
[----:B-----5:R-:W-:Y:S01]  /*02f0*/  IMAD R27, R6, R15, R28 ;  /* 0x0000000f061b7224 */ /* 0x020fe200078e021c */
[----:B------:R3:W4:Y:S01]  /*0300*/  LDG.E R26, desc[UR6][R4.64] ;  /* 0x00000006041a7981 */ /* 0x000722000c1e1900 */
[----:B------:R-:W-:-:S04]  /*0310*/  IMAD.WIDE R6, R11, 0x4, R2 ;  /* 0x000000040b067825 */ /* 0x000fc800078e0202 */
[-C--:B------:R-:W-:Y:S02]  /*0320*/  IMAD R11, R28, R15.reuse, R10 ;  /* 0x0000000f1c0b7224 */ /* 0x080fe400078e020a */
[----:B-1----:R-:W-:Y:S01]  /*0330*/  IMAD.WIDE R8, R27, 0x4, R2 ;  /* 0x000000041b087825 */ /* 0x002fe200078e0202 */
[----:B------:R-:W5:Y:S03]  /*0340*/  LDG.E R6, desc[UR6][R6.64] ;  /* 0x0000000606067981 */ /* 0x000f66000c1e1900 */
[-C--:B------:R-:W-:Y:S02]  /*0350*/  IMAD R27, R10, R15.reuse, R24 ;  /* 0x0000000f0a1b7224 */ /* 0x080fe400078e0218 */
[----:B------:R-:W-:Y:S01]  /*0360*/  IMAD.WIDE R10, R11, 0x4, R2 ;  /* 0x000000040b0a7825 */ /* 0x000fe200078e0202 */
[----:B------:R-:W5:Y:S03]  /*0370*/  LDG.E R8, desc[UR6][R8.64] ;  /* 0x0000000608087981 */ /* 0x000f66000c1e1900 */
[----:B------:R-:W-:-:S02]  /*0380*/  IMAD R29, R24, R15, R22 ;  /* 0x0000000f181d7224 */ /* 0x000fc400078e0216 */
[----:B0-----:R-:W-:Y:S01]  /*0390*/  IMAD.WIDE R12, R27, 0x4, R2 ;  /* 0x000000041b0c7825 */ /* 0x001fe200078e0202 */
[----:B------:R-:W5:Y:S03]  /*03a0*/  LDG.E R10, desc[UR6][R10.64] ;  /* 0x000000060a0a7981 */ /* 0x000f66000c1e1900 */
[----:B------:R-:W-:Y:S02]  /*03b0*/  IMAD R23, R22, R15, R23 ;  /* 0x0000000f16177224 */ /* 0x000fe400078e0217 */
[--C-:B---3--:R-:W-:Y:S01]  /*03c0*/  IMAD.WIDE R4, R29, 0x4, R2.reuse ;  /* 0x000000041d047825 */ /* 0x108fe200078e0202 */
[----:B------:R-:W3:Y:S03]  /*03d0*/  LDG.E R13, desc[UR6][R12.64] ;  /* 0x000000060c0d7981 */ /* 0x000ee6000c1e1900 */
[----:B------:R-:W-:-:S02]  /*03e0*/  IMAD.WIDE R2, R23, 0x4, R2 ;  /* 0x0000000417027825 */ /* 0x000fc400078e0202 */
[----:B------:R-:W3:Y:S04]  /*03f0*/  LDG.E R5, desc[UR6][R4.64] ;  /* 0x0000000604057981 */ /* 0x000ee8000c1e1900 */
[----:B------:R-:W3:Y:S01]  /*0400*/  LDG.E R3, desc[UR6][R2.64] ;  /* 0x0000000602037981 */ /* 0x000ee2000c1e1900 */
[----:B------:R-:W-:-:S04]  /*0410*/  IADD3 R20, PT, PT, R20, 0x8, RZ ;  /* 0x0000000814147810 */ /* 0x000fc80007ffe0ff */
[----:B------:R-:W-:Y:S02]  /*0420*/  ISETP.NE.AND P1, PT, R20, RZ, PT ;  /* 0x000000ff1400720c */ /* 0x000fe40003f25270 */
[----:B------:R-:W-:Y:S01]  /*0430*/  IADD3 R19, PT, PT, R19, 0x8, RZ ;  /* 0x0000000813137810 */ /* 0x000fe20007ffe0ff */
[----:B--2---:R-:W-:-:S04]  /*0440*/  FADD R21, R21, R18 ;  /* 0x0000001215157221 */ /* 0x004fc80000000000 */
[----:B----4-:R-:W-:-:S04]  /*0450*/  FADD R21, R21, R26 ;  /* 0x0000001a15157221 */ /* 0x010fc80000000000 */
[----:B-----5:R-:W-:-:S04]  /*0460*/  FADD R21, R21, R6 ;  /* 0x0000000615157221 */ /* 0x020fc80000000000 */
[----:B------:R-:W-:-:S04]  /*0470*/  FADD R21, R21, R8 ;  /* 0x0000000815157221 */ /* 0x000fc80000000000 */
[----:B------:R-:W-:-:S04]  /*0480*/  FADD R10, R21, R10 ;  /* 0x0000000a150a7221 */ /* 0x000fc80000000000 */
[----:B---3--:R-:W-:-:S04]  /*0490*/  FADD R10, R10, R13 ;  /* 0x0000000d0a0a7221 */ /* 0x008fc80000000000 */
[----:B------:R-:W-:-:S04]  /*04a0*/  FADD R10, R10, R5 ;  /* 0x000000050a0a7221 */ /* 0x000fc80000000000 */
[----:B------:R-:W-:Y:S01]  /*04b0*/  FADD R18, R10, R3 ;  /* 0x000000030a127221 */ /* 0x000fe20000000000 */
[----:B------:R-:W-:Y:S06]  /*04c0*/  @P1 BRA `(.L_x_23) ;  /* 0xfffffffc003c1947 */ /* 0x000fec000383ffff */
.L_x_22:
[----:B------:R-:W-:Y:S05]  /*04d0*/  @!P0 BRA `(.L_x_21) ;  /* 0x0000000000f08947 */ /* 0x000fea0003800000 */
[----:B------:R-:W-:Y:S02]  /*04e0*/  ISETP.GE.U32.AND P0, PT, R25, 0x4, PT ;  /* 0x000000041900780c */ /* 0x000fe40003f06070 */
[----:B------:R-:W-:-:S04]  /*04f0*/  LOP3.LUT R12, R14, 0x3, RZ, 0xc0, !PT ;  /* 0x000000030e0c7812 */ /* 0x000fc800078ec0ff */
[----:B------:R-:W-:-:S07]  /*0500*/  ISETP.NE.AND P1, PT, R12, RZ, PT ;  /* 0x000000ff0c00720c */ /* 0x000fce0003f25270 */
[----:B------:R-:W-:Y:S06]  /*0510*/  @!P0 BRA `(.L_x_24) ;  /* 0x0000000000688947 */ /* 0x000fec0003800000 */
[----:B------:R-:W0:Y:S01]  /*0520*/  LDC.64 R8, c[0x0][0x380] ;  /* 0x0000e000ff087b82 */ /* 0x000e220000000a00 */
[----:B------:R-:W-:-:S05]  /*0530*/  IADD3 R3, PT, PT, R16, R17, RZ ;  /* 0x0000001110037210 */ /* 0x000fca0007ffe0ff */
[----:B0-----:R-:W-:Y:S02]  /*0540*/  IMAD.WIDE R8, R3, 0x4, R8 ;  /* 0x0000000403087825 */ /* 0x001fe400078e0208 */
[----:B------:R-:W0:Y:S03]  /*0550*/  LDC.64 R2, c[0x0][0x388] ;  /* 0x0000e200ff027b82 */ /* 0x000e260000000a00 */
[----:B------:R-:W2:Y:S04]  /*0560*/  LDG.E R4, desc[UR6][R8.64] ;  /* 0x0000000608047981 */ /* 0x000ea8000c1e1900 */
[----:B------:R-:W2:Y:S04]  /*0570*/  LDG.E R6, desc[UR6][R8.64+0x4] ;  /* 0x0000040608067981 */ /* 0x000ea8000c1e1900 */
[----:B------:R-:W3:Y:S04]  /*0580*/  LDG.E R10, desc[UR6][R8.64+0x8] ;  /* 0x00000806080a7981 */ /* 0x000ee8000c1e1900 */
[----:B------:R-:W4:Y:S04]  /*0590*/  LDG.E R20, desc[UR6][R8.64+0xc] ;  /* 0x00000c0608147981 */ /* 0x000f28000c1e1900 */
[----:B------:R-:W5:Y:S01]  /*05a0*/  LDG.E R13, desc[UR6][R8.64+0x10] ;  /* 0x00001006080d7981 */ /* 0x000f62000c1e1900 */
[----:B--2---:R-:W-:-:S02]  /*05b0*/  IMAD R5, R4, R15, R6 ;  /* 0x0000000f04057224 */ /* 0x004fc400078e0206 */
[----:B---3--:R-:W-:Y:S02]  /*05c0*/  IMAD R7, R6, R15, R10 ;  /* 0x0000000f06077224 */ /* 0x008fe400078e020a */
[----:B0-----:R-:W-:-:S04]  /*05d0*/  IMAD.WIDE R4, R5, 0x4, R2 ;  /* 0x0000000405047825 */ /* 0x001fc800078e0202 */
[-C--:B----4-:R-:W-:Y:S02]  /*05e0*/  IMAD R11, R10, R15.reuse, R20 ;  /* 0x0000000f0a0b7224 */ /* 0x090fe400078e0214 */
[----:B------:R-:W-:Y:S01]  /*05f0*/  IMAD.WIDE R6, R7, 0x4, R2 ;  /* 0x0000000407067825 */ /* 0x000fe200078e0202 */
[----:B------:R-:W2:Y:S03]  /*0600*/  LDG.E R5, desc[UR6][R4.64] ;  /* 0x0000000604057981 */ /* 0x000ea6000c1e1900 */
[----:B-----5:R-:W-:Y:S02]  /*0610*/  IMAD R13, R20, R15, R13 ;  /* 0x0000000f140d7224 */ /* 0x020fe400078e020d */
[--C-:B------:R-:W-:Y:S01]  /*0620*/  IMAD.WIDE R10, R11, 0x4, R2.reuse ;  /* 0x000000040b0a7825 */ /* 0x100fe200078e0202 */
[----:B------:R-:W3:Y:S03]  /*0630*/  LDG.E R7, desc[UR6][R6.64] ;  /* 0x0000000606077981 */ /* 0x000ee6000c1e1900 */
[----:B------:R-:W-:-:S02]  /*0640*/  IMAD.WIDE R2, R13, 0x4, R2 ;  /* 0x000000040d027825 */ /* 0x000fc400078e0202 */
[----:B------:R-:W4:Y:S04]  /*0650*/  LDG.E R11, desc[UR6][R10.64] ;  /* 0x000000060a0b7981 */ /* 0x000f28000c1e1900 */
[----:B------:R-:W5:Y:S01]  /*0660*/  LDG.E R3, desc[UR6][R2.64] ;  /* 0x0000000602037981 */ /* 0x000f62000c1e1900 */
[----:B------:R-:W-:Y:S01]  /*0670*/  IADD3 R17, PT, PT, R17, 0x4, RZ ;  /* 0x0000000411117810 */ /* 0x000fe20007ffe0ff */
[----:B--2---:R-:W-:-:S04]  /*0680*/  FADD R18, R18, R5 ;  /* 0x0000000512127221 */ /* 0x004fc80000000000 */
[----:B---3--:R-:W-:-:S04]  /*0690*/  FADD R18, R18, R7 ;  /* 0x0000000712127221 */ /* 0x008fc80000000000 */
[----:B----4-:R-:W-:-:S04]  /*06a0*/  FADD R18, R18, R11 ;  /* 0x0000000b12127221 */ /* 0x010fc80000000000 */
[----:B-----5:R-:W-:-:S07]  /*06b0*/  FADD R18, R18, R3 ;  /* 0x0000000312127221 */ /* 0x020fce0000000000 */
.L_x_24:
[----:B------:R-:W-:Y:S05]  /*06c0*/  @!P1 BRA `(.L_x_21) ;  /* 0x0000000000749947 */ /* 0x000fea0003800000 */
[----:B------:R-:W0:Y:S01]  /*06d0*/  LDC.64 R2, c[0x0][0x380] ;  /* 0x0000e000ff027b82 */ /* 0x000e220000000a00 */
[----:B------:R-:W-:Y:S02]  /*06e0*/  ISETP.NE.AND P0, PT, R12, 0x1, PT ;  /* 0x000000010c00780c */ /* 0x000fe40003f05270 */
[----:B------:R-:W-:-:S04]  /*06f0*/  LOP3.LUT R6, R14, 0x1, RZ, 0xc0, !PT ;  /* 0x000000010e067812 */ /* 0x000fc800078ec0ff */
[----:B------:R-:W-:Y:S01]  /*0700*/  ISETP.NE.U32.AND P1, PT, R6, 0x1, PT ;  /* 0x000000010600780c */ /* 0x000fe20003f25070 */
[----:B------:R-:W1:Y:S06]  /*0710*/  LDC.64 R4, c[0x0][0x380] ;  /* 0x0000e000ff047b82 */ /* 0x000e6c0000000a00 */
[C---:B------:R-:W-:Y:S02]  /*0720*/  @P0 IADD3 R7, PT, PT, R16.reuse, R17, RZ ;  /* 0x0000001110070210 */ /* 0x040fe40007ffe0ff */
[----:B------:R-:W-:Y:S01]  /*0730*/  @P0 IADD3 R17, PT, PT, R17, 0x2, RZ ;  /* 0x0000000211110810 */ /* 0x000fe20007ffe0ff */
[----:B------:R-:W2:Y:S03]  /*0740*/  LDC.64 R8, c[0x0][0x388] ;  /* 0x0000e200ff087b82 */ /* 0x000ea60000000a00 */
[----:B------:R-:W-:Y:S01]  /*0750*/  @!P1 IADD3 R17, PT, PT, R16, R17, RZ ;  /* 0x0000001110119210 */ /* 0x000fe20007ffe0ff */
[----:B0-----:R-:W-:-:S04]  /*0760*/  @P0 IMAD.WIDE R6, R7, 0x4, R2 ;  /* 0x0000000407060825 */ /* 0x001fc800078e0202 */
[----:B------:R-:W0:Y:S01]  /*0770*/  LDC.64 R2, c[0x0][0x388] ;  /* 0x0000e200ff027b82 */ /* 0x000e220000000a00 */
[----:B------:R-:W3:Y:S04]  /*0780*/  @P0 LDG.E R10, desc[UR6][R6.64] ;  /* 0x00000006060a0981 */ /* 0x000ee8000c1e1900 */
[----:B------:R-:W3:Y:S01]  /*0790*/  @P0 LDG.E R16, desc[UR6][R6.64+0x4] ;  /* 0x0000040606100981 */ /* 0x000ee2000c1e1900 */
[----:B-1----:R-:W-:-:S03]  /*07a0*/  @!P1 IMAD.WIDE R4, R17, 0x4, R4 ;  /* 0x0000000411049825 */ /* 0x002fc600078e0204 */
[----:B------:R-:W4:Y:S04]  /*07b0*/  @P0 LDG.E R17, desc[UR6][R6.64+0x8] ;  /* 0x0000080606110981 */ /* 0x000f28000c1e1900 */
[----:B------:R-:W5:Y:S04]  /*07c0*/  @!P1 LDG.E R12, desc[UR6][R4.64] ;  /* 0x00000006040c9981 */ /* 0x000f68000c1e1900 */
[----:B------:R-:W5:Y:S01]  /*07d0*/  @!P1 LDG.E R13, desc[UR6][R4.64+0x4] ;  /* 0x00000406040d9981 */ /* 0x000f62000c1e1900 */
[-C--:B---3--:R-:W-:Y:S02]  /*07e0*/  @P0 IMAD R11, R10, R15.reuse, R16 ;  /* 0x0000000f0a0b0224 */ /* 0x088fe400078e0210 */
[----:B----4-:R-:W-:-:S02]  /*07f0*/  @P0 IMAD R17, R16, R15, R17 ;  /* 0x0000000f10110224 */ /* 0x010fc400078e0211 */
[----:B--2---:R-:W-:-:S04]  /*0800*/  @P0 IMAD.WIDE R10, R11, 0x4, R8 ;  /* 0x000000040b0a0825 */ /* 0x004fc800078e0208 */
[----:B------:R-:W-:Y:S02]  /*0810*/  @P0 IMAD.WIDE R8, R17, 0x4, R8 ;  /* 0x0000000411080825 */ /* 0x000fe400078e0208 */
[----:B------:R-:W2:Y:S02]  /*0820*/  @P0 LDG.E R11, desc[UR6][R10.64] ;  /* 0x000000060a0b0981 */ /* 0x000ea4000c1e1900 */
[----:B-----5:R-:W-:Y:S02]  /*0830*/  @!P1 IMAD R13, R12, R15, R13 ;  /* 0x0000000f0c0d9224 */ /* 0x020fe400078e020d */
[----:B------:R-:W3:Y:S02]  /*0840*/  @P0 LDG.E R9, desc[UR6][R8.64] ;  /* 0x0000000608090981 */ /* 0x000ee4000c1e1900 */
[----:B0-----:R-:W-:-:S06]  /*0850*/  @!P1 IMAD.WIDE R2, R13, 0x4, R2 ;  /* 0x000000040d029825 */ /* 0x001fcc00078e0202 */
[----:B------:R-:W4:Y:S01]  /*0860*/  @!P1 LDG.E R3, desc[UR6][R2.64] ;  /* 0x0000000602039981 */ /* 0x000f22000c1e1900 */
[----:B--2---:R-:W-:-:S04]  /*0870*/  @P0 FADD R4, R18, R11 ;  /* 0x0000000b12040221 */ /* 0x004fc80000000000 */
[----:B---3--:R-:W-:-:S04]  /*0880*/  @P0 FADD R18, R4, R9 ;  /* 0x0000000904120221 */ /* 0x008fc80000000000 */
[----:B----4-:R-:W-:-:S07]  /*0890*/  @!P1 FADD R18, R18, R3 ;  /* 0x0000000312129221 */ /* 0x010fce0000000000 */
.L_x_21:
[----:B------:R-:W0:Y:S01]  /*08a0*/  LDC.64 R2, c[0x0][0x380] ;  /* 0x0000e000ff027b82 */ /* 0x000e220000000a00 */
[----:B------:R-:W-:-:S05]  /*08b0*/  IMAD R5, R0, R15, RZ ;  /* 0x0000000f00057224 */ /* 0x000fca00078e02ff */
[----:B------:R-:W-:Y:S02]  /*08c0*/  IADD3 R7, PT, PT, R14, R5, RZ ;  /* 0x000000050e077210 */ /* 0x000fe40007ffe0ff */
[----:B------:R-:W1:Y:S01]  /*08d0*/  LDC.64 R8, c[0x0][0x390] ;  /* 0x0000e400ff087b82 */ /* 0x000e620000000a00 */
[----:B0-----:R-:W-:-:S04]  /*08e0*/  IMAD.WIDE R4, R5, 0x4, R2 ;  /* 0x0000000405047825 */ /* 0x001fc800078e0202 */
[----:B------:R-:W-:Y:S02]  /*08f0*/  IMAD.WIDE R2, R7, 0x4, R2 ;  /* 0x0000000407027825 */ /* 0x000fe400078e0202 */
[----:B------:R-:W2:Y:S01]  /*0900*/  LDG.E R4, desc[UR6][R4.64] ;  /* 0x0000000604047981 */ /* 0x000ea2000c1e1900 */
[----:B------:R-:W0:Y:S03]  /*0910*/  LDC.64 R6, c[0x0][0x388] ;  /* 0x0000e200ff067b82 */ /* 0x000e260000000a00 */
[----:B------:R-:W2:Y:S02]  /*0920*/  LDG.E R2, desc[UR6][R2.64] ;  /* 0x0000000602027981 */ /* 0x000ea4000c1e1900 */
[----:B--2---:R-:W-:-:S04]  /*0930*/  IMAD R15, R2, R15, R4 ;  /* 0x0000000f020f7224 */ /* 0x004fc800078e0204 */
[----:B0-----:R-:W-:-:S06]  /*0940*/  IMAD.WIDE R6, R15, 0x4, R6 ;  /* 0x000000040f067825 */ /* 0x001fcc00078e0206 */
[----:B------:R-:W2:Y:S01]  /*0950*/  LDG.E R7, desc[UR6][R6.64] ;  /* 0x0000000606077981 */ /* 0x000ea2000c1e1900 */
[----:B-1----:R-:W-:-:S04]  /*0960*/  IMAD.WIDE R8, R0, 0x4, R8 ;  /* 0x0000000400087825 */ /* 0x002fc800078e0208 */
[----:B--2---:R-:W-:-:S05]  /*0970*/  FADD R11, R7, R18 ;  /* 0x00000012070b7221 */ /* 0x004fca0000000000 */
[----:B------:R-:W-:Y:S01]  /*0980*/  STG.E desc[UR6][R8.64], R11 ;  /* 0x0000000b08007986 */ /* 0x000fe2000c101906 */
[----:B------:R-:W-:Y:S05]  /*0990*/  EXIT ;  /* 0x000000000000794d */ /* 0x000fea0003800000 */
.L_x_25:
        /* <DEDUP_REMOVED lines=14> */
.L_x_84:


//--------------------- .text._Z15construct_toursPiPfS0_iP17curandStateXORWOW --------------------------
	.section	.text._Z15construct_toursPiPfS0_iP17curandStateXORWOW,"ax",@progbits
	.align	128
        .global         _Z15construct_toursPiPfS0_iP17curandStateXORWOW
        .type           _Z15construct_toursPiPfS0_iP17curandStateXORWOW,@function
        .size           _Z15construct_toursPiPfS0_iP17curandStateXORWOW,(.L_x_80 - _Z15construct_toursPiPfS0_iP17curandStateXORWOW)
        .other          _Z15construct_toursPiPfS0_iP17curandStateXORWOW,@"STO_CUDA_ENTRY STV_DEFAULT"
_Z15construct_toursPiPfS0_iP17curandStateXORWOW:
.text._Z15construct_toursPiPfS0_iP17curandStateXORWOW:
[----:B------:R-:W0:Y:S01]  /*0000*/  LDC R1, c[0x0][0x37c] ;  /* 0x0000df00ff017b82 */ /* 0x000e220000000800 */
[----:B------:R-:W1:Y:S01]  /*0010*/  S2R R0, SR_TID.X ;  /* 0x0000000000007919 */ /* 0x000e620000002100 */
[----:B------:R-:W1:Y:S01]  /*0020*/  LDCU UR4, c[0x0][0x360] ;  /* 0x00006c00ff0477ac */ /* 0x000e620008000800 */
[----:B0-----:R-:W-:Y:S01]  /*0030*/  IADD3 R1, PT, PT, R1, -0x1398, RZ ;  /* 0xffffec6801017810 */ /* 0x001fe20007ffe0ff */
[----:B------:R-:W1:Y:S03]  /*0040*/  S2R R3, SR_CTAID.X ;  /* 0x0000000000037919 */ /* 0x000e660000002500 */
[C---:B------:R-:W-:Y:S02]  /*0050*/  R2UR UR7, R1.reuse ;  /* 0x00000000010772ca */ /* 0x040fe400000e0000 */
[----:B------:R-:W-:Y:S01]  /*0060*/  R2UR UR12, R1 ;  /* 0x00000000010c72ca */ /* 0x000fe200000e0000 */
[----:B-1----:R-:W-:-:S05]  /*0070*/  IMAD R0, R3, UR4, R0 ;  /* 0x0000000403007c24 */ /* 0x002fca000f8e0200 */
[----:B------:R-:W-:-:S13]  /*0080*/  ISETP.GT.AND P0, PT, R0, 0x1387, PT ;  /* 0x000013870000780c */ /* 0x000fda0003f04270 */
[----:B------:R-:W-:Y:S05]  /*0090*/  @P0 EXIT ;  /* 0x000000000000094d */ /* 0x000fea0003800000 */
[----:B------:R-:W0:Y:S01]  /*00a0*/  LDC.64 R14, c[0x0][0x3a0] ;  /* 0x0000e800ff0e7b82 */ /* 0x000e220000000a00 */
[----:B------:R-:W1:Y:S01]  /*00b0*/  LDCU.64 UR10, c[0x0][0x358] ;  /* 0x00006b00ff0a77ac */ /* 0x000e620008000a00 */
[----:B------:R-:W2:Y:S06]  /*00c0*/  LDCU UR4, c[0x0][0x398] ;  /* 0x00007300ff0477ac */ /* 0x000eac0008000800 */
[----:B------:R-:W3:Y:S01]  /*00d0*/  LDC R20, c[0x0][0x398] ;  /* 0x0000e600ff147b82 */ /* 0x000ee20000000800 */
[----:B------:R-:W4:Y:S01]  /*00e0*/  LDCU UR5, c[0x0][0x398] ;  /* 0x00007300ff0577ac */ /* 0x000f220008000800 */
[----:B------:R-:W4:Y:S01]  /*00f0*/  LDCU UR6, c[0x0][0x398] ;  /* 0x00007300ff0677ac */ /* 0x000f220008000800 */
[----:B------:R-:W4:Y:S01]  /*0100*/  LDCU UR8, c[0x0][0x398] ;  /* 0x00007300ff0877ac */ /* 0x000f220008000800 */
[----:B0-----:R-:W-:-:S05]  /*0110*/  IMAD.WIDE R14, R0, 0x30, R14 ;  /* 0x00000030000e7825 */ /* 0x001fca00078e020e */
[----:B-1----:R-:W3:Y:S04]  /*0120*/  LDG.E.64 R16, desc[UR10][R14.64] ;  /* 0x0000000a0e107981 */ /* 0x002ee8000c1e1b00 */
[----:B------:R-:W3:Y:S01]  /*0130*/  LDG.E.64 R12, desc[UR10][R14.64+0x10] ;  /* 0x0000100a0e0c7981 */ /* 0x000ee2000c1e1b00 */
[----:B--2---:R-:W0:Y:S01]  /*0140*/  I2F.U32.RP R18, UR4 ;  /* 0x0000000400127d06 */ /* 0x004e220008209000 */
[----:B------:R-:W1:Y:S01]  /*0150*/  LDCU UR4, c[0x0][0x398] ;  /* 0x00007300ff0477ac */ /* 0x000e620008000800 */
[----:B----4-:R-:W-:Y:S01]  /*0160*/  ISETP.NE.U32.AND P1, PT, RZ, UR8, PT ;  /* 0x00000008ff007c0c */ /* 0x010fe2000bf25070 */
[----:B------:R2:W5:Y:S04]  /*0170*/  LDG.E R21, desc[UR10][R14.64+0x20] ;  /* 0x0000200a0e157981 */ /* 0x000568000c1e1900 */
[----:B------:R2:W5:Y:S04]  /*0180*/  LDG.E.64 R10, desc[UR10][R14.64+0x28] ;  /* 0x0000280a0e0a7981 */ /* 0x000568000c1e1b00 */
[----:B------:R2:W5:Y:S01]  /*0190*/  LDG.E.64 R8, desc[UR10][R14.64+0x8] ;  /* 0x0000080a0e087981 */ /* 0x000562000c1e1b00 */
[----:B0-----:R-:W0:Y:S03]  /*01a0*/  MUFU.RCP R18, R18 ;  /* 0x0000001200127308 */ /* 0x001e260000001000 */
[----:B------:R2:W5:Y:S04]  /*01b0*/  LDG.E.64 R6, desc[UR10][R14.64+0x18] ;  /* 0x0000180a0e067981 */ /* 0x000568000c1e1b00 */
[----:B------:R2:W-:Y:S04]  /*01c0*/  STL.64 [R1+0xfa8], RZ ;  /* 0x000fa8ff01007387 */ /* 0x0005e80000100a00 */
[----:B------:R2:W-:Y:S04]  /*01d0*/  STL.64 [R1+0xfb0], RZ ;  /* 0x000fb0ff01007387 */ /* 0x0005e80000100a00 */
[----:B------:R2:W-:Y:S01]  /*01e0*/  STL.64 [R1+0xfb8], RZ ;  /* 0x000fb8ff01007387 */ /* 0x0005e20000100a00 */
[----:B0-----:R-:W-:-:S03]  /*01f0*/  IADD3 R3, PT, PT, R18, 0xffffffe, RZ ;  /* 0x0ffffffe12037810 */ /* 0x001fc60007ffe0ff */
[----:B------:R2:W-:Y:S04]  /*0200*/  STL.64 [R1+0xfc0], RZ ;  /* 0x000fc0ff01007387 */ /* 0x0005e80000100a00 */
[----:B------:R2:W-:Y:S01]  /*0210*/  STL.64 [R1+0xfc8], RZ ;  /* 0x000fc8ff01007387 */ /* 0x0005e20000100a00 */
[----:B------:R-:W0:Y:S03]  /*0220*/  F2I.FTZ.U32.TRUNC.NTZ R3, R3 ;  /* 0x0000000300037305 */ /* 0x000e26000021f000 */
[----:B------:R2:W-:Y:S04]  /*0230*/  STL.64 [R1+0xfd0], RZ ;  /* 0x000fd0ff01007387 */ /* 0x0005e80000100a00 */
        /* <DEDUP_REMOVED lines=62> */
[----:B------:R2:W-:Y:S01]  /*0620*/  STL.64 [R1+0x11c8], RZ ;  /* 0x0011c8ff01007387 */ /* 0x0005e20000100a00 */
[----:B---3--:R-:W-:-:S02]  /*0630*/  SHF.R.U32.HI R2, RZ, 0x2, R17 ;  /* 0x00000002ff027819 */ /* 0x008fc40000011611 */
[----:B------:R-:W-:Y:S01]  /*0640*/  IADD3 R18, PT, PT, R16, 0x587c5, RZ ;  /* 0x000587c510127810 */ /* 0x000fe20007ffe0ff */
[----:B------:R2:W-:Y:S01]  /*0650*/  STL.64 [R1+0x11d0], RZ ;  /* 0x0011d0ff01007387 */ /* 0x0005e20000100a00 */
[----:B------:R-:W-:Y:S01]  /*0660*/  LOP3.LUT R2, R2, R17, RZ, 0x3c, !PT ;  /* 0x0000001102027212 */ /* 0x000fe200078e3cff */
[----:B------:R-:W-:Y:S01]  /*0670*/  IMAD.SHL.U32 R4, R13, 0x10, RZ ;  /* 0x000000100d047824 */ /* 0x000fe200078e00ff */
[----:B0-----:R-:W-:Y:S01]  /*0680*/  IADD3 R17, PT, PT, RZ, -R3, RZ ;  /* 0x80000003ff117210 */ /* 0x001fe20007ffe0ff */
[----:B------:R2:W-:Y:S01]  /*0690*/  STL.64 [R1+0x11d8], RZ ;  /* 0x0011d8ff01007387 */ /* 0x0005e20000100a00 */
[----:B------:R-:W-:-:S03]  /*06a0*/  SHF.L.U32 R5, R2, 0x1, RZ ;  /* 0x0000000102057819 */ /* 0x000fc600000006ff */
[----:B------:R-:W-:Y:S01]  /*06b0*/  IMAD R17, R17, R20, RZ ;  /* 0x0000001411117224 */ /* 0x000fe200078e02ff */
[----:B------:R-:W-:Y:S01]  /*06c0*/  LOP3.LUT R19, R13, R4, R5, 0x96, !PT ;  /* 0x000000040d137212 */ /* 0x000fe200078e9605 */
[----:B------:R2:W-:Y:S01]  /*06d0*/  STL.64 [R1+0x11e0], RZ ;  /* 0x0011e0ff01007387 */ /* 0x0005e20000100a00 */
[----:B------:R-:W0:Y:S01]  /*06e0*/  LDC.64 R4, c[0x0][0x380] ;  /* 0x0000e000ff047b82 */ /* 0x000e220000000a00 */
[----:B------:R-:W-:Y:S02]  /*06f0*/  MOV R20, 0x1 ;  /* 0x0000000100147802 */ /* 0x000fe40000000f00 */
[----:B------:R-:W-:Y:S01]  /*0700*/  LOP3.LUT R19, R19, R2, RZ, 0x3c, !PT ;  /* 0x0000000213137212 */ /* 0x000fe200078e3cff */
[----:B------:R-:W-:Y:S01]  /*0710*/  HFMA2 R2, -RZ, RZ, 0, 0 ;  /* 0x00000000ff027431 */ /* 0x000fe200000001ff */
[----:B------:R2:W-:Y:S04]  /*0720*/  STL.64 [R1+0x11e8], RZ ;  /* 0x0011e8ff01007387 */ /* 0x0005e80000100a00 */
[----:B------:R2:W-:Y:S04]  /*0730*/  STL.64 [R1+0x11f0], RZ ;  /* 0x0011f0ff01007387 */ /* 0x0005e80000100a00 */
[----:B------:R2:W-:Y:S01]  /*0740*/  STL.64 [R1+0x11f8], RZ ;  /* 0x0011f8ff01007387 */ /* 0x0005e20000100a00 */
[----:B------:R-:W-:-:S03]  /*0750*/  IMAD.HI.U32 R3, R3, R17, R2 ;  /* 0x0000001103037227 */ /* 0x000fc600078e0002 */
[----:B------:R2:W-:Y:S01]  /*0760*/  STL.64 [R1+0x1200], RZ ;  /* 0x001200ff01007387 */ /* 0x0005e20000100a00 */
[----:B------:R-:W-:-:S03]  /*0770*/  IMAD.IADD R2, R19, 0x1, R18 ;  /* 0x0000000113027824 */ /* 0x000fc600078e0212 */
[----:B------:R2:W-:Y:S01]  /*0780*/  STL.64 [R1+0x1208], RZ ;  /* 0x001208ff01007387 */ /* 0x0005e20000100a00 */
[----:B------:R-:W-:-:S03]  /*0790*/  IMAD.HI.U32 R3, R3, R2, RZ ;  /* 0x0000000203037227 */ /* 0x000fc600078e00ff */
[----:B------:R2:W-:Y:S02]  /*07a0*/  STL.64 [R1+0x1210], RZ ;  /* 0x001210ff01007387 */ /* 0x0005e40000100a00 */
[----:B------:R-:W-:Y:S01]  /*07b0*/  IADD3 R17, PT, PT, -R3, RZ, RZ ;  /* 0x000000ff03117210 */ /* 0x000fe20007ffe1ff */
[----:B------:R-:W-:Y:S01]  /*07c0*/  IMAD R3, R0, UR5, RZ ;  /* 0x0000000500037c24 */ /* 0x000fe2000f8e02ff */
[----:B------:R-:W3:Y:S01]  /*07d0*/  LDCU UR5, c[0x0][0x398] ;  /* 0x00007300ff0577ac */ /* 0x000ee20008000800 */
[----:B------:R2:W-:Y:S02]  /*07e0*/  STL.64 [R1+0x1218], RZ ;  /* 0x001218ff01007387 */ /* 0x0005e40000100a00 */
[----:B-1----:R-:W-:Y:S01]  /*07f0*/  IMAD R0, R17, UR4, R2 ;  /* 0x0000000411007c24 */ /* 0x002fe2000f8e0202 */
[----:B------:R-:W1:Y:S01]  /*0800*/  LDCU UR4, c[0x0][0x398] ;  /* 0x00007300ff0477ac */ /* 0x000e620008000800 */
[----:B------:R-:W4:Y:S01]  /*0810*/  LDC R17, c[0x0][0x398] ;  /* 0x0000e600ff117b82 */ /* 0x000f220000000800 */
[----:B0-----:R-:W-:Y:S01]  /*0820*/  IMAD.WIDE R4, R3, 0x4, R4 ;  /* 0x0000000403047825 */ /* 0x001fe200078e0204 */
[----:B------:R2:W-:Y:S01]  /*0830*/  STL.64 [R1+0x1220], RZ ;  /* 0x001220ff01007387 */ /* 0x0005e20000100a00 */
[----:B------:R-:W-:-:S03]  /*0840*/  MOV R2, R18 ;  /* 0x0000001200027202 */ /* 0x000fc60000000f00 */
[----:B------:R2:W-:Y:S04]  /*0850*/  STL.64 [R1+0x1228], RZ ;  /* 0x001228ff01007387 */ /* 0x0005e80000100a00 */
[----:B------:R2:W-:Y:S04]  /*0860*/  STL.64 [R1+0x1230], RZ ;  /* 0x001230ff01007387 */ /* 0x0005e80000100a00 */
[----:B------:R2:W-:Y:S01]  /*0870*/  STL.64 [R1+0x1238], RZ ;  /* 0x001238ff01007387 */ /* 0x0005e20000100a00 */
[C---:B-1----:R-:W-:Y:S01]  /*0880*/  ISETP.GE.U32.AND P0, PT, R0.reuse, UR4, PT ;  /* 0x0000000400007c0c */ /* 0x042fe2000bf06070 */
[----:B------:R-:W0:Y:S02]  /*0890*/  LDCU UR4, c[0x0][0x398] ;  /* 0x00007300ff0477ac */ /* 0x000e240008000800 */
[----:B------:R2:W-:Y:S04]  /*08a0*/  STL.64 [R1+0x1240], RZ ;  /* 0x001240ff01007387 */ /* 0x0005e80000100a00 */
[----:B------:R2:W-:Y:S04]  /*08b0*/  STL.64 [R1+0x1248], RZ ;  /* 0x001248ff01007387 */ /* 0x0005e80000100a00 */
[----:B------:R2:W-:Y:S02]  /*08c0*/  STL.64 [R1+0x1250], RZ ;  /* 0x001250ff01007387 */ /* 0x0005e40000100a00 */
[----:B---3--:R-:W-:Y:S01]  /*08d0*/  @P0 IADD3 R0, PT, PT, R0, -UR5, RZ ;  /* 0x8000000500000c10 */ /* 0x008fe2000fffe0ff */
[----:B------:R-:W1:Y:S01]  /*08e0*/  LDCU UR5, c[0x0][0x398] ;  /* 0x00007300ff0577ac */ /* 0x000e620008000800 */
[----:B------:R2:W-:Y:S02]  /*08f0*/  STL.64 [R1+0x1258], RZ ;  /* 0x001258ff01007387 */ /* 0x0005e40000100a00 */
[----:B------:R-:W-:-:S02]  /*0900*/  ISETP.GE.U32.AND P0, PT, R0, UR6, PT ;  /* 0x0000000600007c0c */ /* 0x000fc4000bf06070 */
[----:B------:R2:W-:Y:S04]  /*0910*/  STL.64 [R1+0x1260], RZ ;  /* 0x001260ff01007387 */ /* 0x0005e80000100a00 */
[----:B------:R2:W-:Y:S04]  /*0920*/  STL.64 [R1+0x1268], RZ ;  /* 0x001268ff01007387 */ /* 0x0005e80000100a00 */
[----:B------:R2:W-:Y:S03]  /*0930*/  STL.64 [R1+0x1270], RZ ;  /* 0x001270ff01007387 */ /* 0x0005e60000100a00 */
[----:B0-----:R-:W-:Y:S01]  /*0940*/  @P0 VIADD R0, R0, -UR4 ;  /* 0x8000000400000c36 */ /* 0x001fe20008000000 */
[----:B------:R2:W-:Y:S01]  /*0950*/  STL.64 [R1+0x1278], RZ ;  /* 0x001278ff01007387 */ /* 0x0005e20000100a00 */
[----:B-1----:R-:W-:-:S02]  /*0960*/  @!P1 LOP3.LUT R0, RZ, UR5, RZ, 0x33, !PT ;  /* 0x00000005ff009c12 */ /* 0x002fc4000f8e33ff */
[----:B----4-:R-:W-:Y:S01]  /*0970*/  ISETP.GE.AND P0, PT, R17, 0x2, PT ;  /* 0x000000021100780c */ /* 0x010fe20003f06270 */
[----:B------:R2:W-:Y:S01]  /*0980*/  STL.64 [R1+0x1280], RZ ;  /* 0x001280ff01007387 */ /* 0x0005e20000100a00 */
[----:B------:R-:W-:-:S03]  /*0990*/  IADD3 R3, PT, PT, R1, R0, RZ ;  /* 0x0000000001037210 */ /* 0x000fc60007ffe0ff */
        /* <DEDUP_REMOVED lines=33> */
[----:B------:R2:W-:Y:S04]  /*0bb0*/  STL.U16 [R1+0x1390], RZ ;  /* 0x001390ff01007387 */ /* 0x0005e80000100400 */
[----:B------:R2:W-:Y:S04]  /*0bc0*/  STG.E desc[UR10][R4.64], R0 ;  /* 0x0000000004007986 */ /* 0x0005e8000c10190a */
[----:B------:R2:W-:Y:S01]  /*0bd0*/  STL.U8 [R3+0xfa8], R20 ;  /* 0x000fa81403007387 */ /* 0x0005e20000100000 */
[----:B------:R-:W-:Y:S05]  /*0be0*/  @!P0 BRA `(.L_x_26) ;  /* 0x0000000c00e08947 */ /* 0x000fea0003800000 */
[----:B------:R-:W-:Y:S01]  /*0bf0*/  IMAD R2, R17, 0x587c5, R16 ;  /* 0x000587c511027824 */ /* 0x000fe200078e0210 */
[----:B------:R-:W-:Y:S01]  /*0c00*/  MOV R16, R18 ;  /* 0x0000001200107202 */ /* 0x000fe20000000f00 */
[----:B------:R-:W-:Y:S01]  /*0c10*/  UIADD3 UR6, UPT, UPT, UR12, 0xfa8, URZ ;  /* 0x00000fa80c067890 */ /* 0x000fe2000fffe0ff */
[----:B------:R-:W-:-:S11]  /*0c20*/  UMOV UR8, 0x1 ;  /* 0x0000000100087882 */ /* 0x000fd60000000000 */
.L_x_43:
[----:B------:R-:W-:Y:S01]  /*0c30*/  IMAD.U32 R23, RZ, RZ, UR8 ;  /* 0x00000008ff177e24 */ /* 0x000fe2000f8e00ff */
[----:B------:R-:W0:Y:S03]  /*0c40*/  LDCU UR4, c[0x0][0x398] ;  /* 0x00007300ff0477ac */ /* 0x000e260008000800 */
[----:B------:R-:W-:-:S06]  /*0c50*/  IMAD.WIDE.U32 R22, R23, 0x4, R4 ;  /* 0x0000000417167825 */ /* 0x000fcc00078e0004 */
[----:B------:R-:W2:Y:S01]  /*0c60*/  LDG.E R22, desc[UR10][R22.64+-0x4] ;  /* 0xfffffc0a16167981 */ /* 0x000ea2000c1e1900 */
[----:B-----5:R-:W-:Y:S01]  /*0c70*/  MOV R17, R8 ;  /* 0x0000000800117202 */ /* 0x020fe20000000f00 */
[----:B------:R-:W-:Y:S01]  /*0c80*/  HFMA2 R18, -RZ, RZ, 0, 0 ;  /* 0x00000000ff127431 */ /* 0x000fe200000001ff */
[----:B------:R-:W-:Y:S01]  /*0c90*/  MOV R8, R9 ;  /* 0x0000000900087202 */ /* 0x000fe20000000f00 */
[----:B------:R-:W-:Y:S01]  /*0ca0*/  IMAD.MOV.U32 R9, RZ, RZ, R12 ;  /* 0x000000ffff097224 */ /* 0x000fe200078e000c */
[----:B------:R-:W-:Y:S01]  /*0cb0*/  MOV R12, R13 ;  /* 0x0000000d000c7202 */ /* 0x000fe20000000f00 */
[----:B------:R-:W-:Y:S01]  /*0cc0*/  UMOV UR5, UR6 ;  /* 0x0000000600057c82 */ /* 0x000fe20008000000 */
[----:B------:R-:W-:Y:S01]  /*0cd0*/  MOV R13, R19 ;  /* 0x00000013000d7202 */ /* 0x000fe20000000f00 */
[----:B0-----:R-:W-:Y:S02]  /*0ce0*/  UIADD3 UR9, UPT, UPT, -UR4, URZ, URZ ;  /* 0x000000ff04097290 */ /* 0x001fe4000fffe1ff */
[----:B--2---:R-:W-:Y:S01]  /*0cf0*/  IMAD R20, R22, UR4, RZ ;  /* 0x0000000416147c24 */ /* 0x004fe2000f8e02ff */
[----:B------:R-:W-:-:S09]  /*0d00*/  UMOV UR4, UR7 ;  /* 0x0000000700047c82 */ /* 0x000fd20008000000 */
.L_x_37:
[----:B------:R-:W2:Y:S01]  /*0d10*/  LDL.U8 R0, [UR5] ;  /* 0x00000005ff007983 */ /* 0x000ea20008100000 */
[----:B------:R-:W-:Y:S01]  /*0d20*/  UIADD3 UR9, UPT, UPT, UR9, 0x1, URZ ;  /* 0x0000000109097890 */ /* 0x000fe2000fffe0ff */
[----:B------:R-:W-:Y:S03]  /*0d30*/  BSSY.RECONVERGENT B0, `(.L_x_27) ;  /* 0x00000ae000007945 */ /* 0x000fe60003800200 */
[----:B------:R-:W-:Y:S01]  /*0d40*/  UISETP.NE.AND UP0, UPT, UR9, URZ, UPT ;  /* 0x000000ff0900728c */ /* 0x000fe2000bf05270 */
[----:B--2---:R-:W-:-:S13]  /*0d50*/  ISETP.NE.AND P0, PT, R0, RZ, PT ;  /* 0x000000ff0000720c */ /* 0x004fda0003f05270 */
[----:B0-----:R-:W-:Y:S05]  /*0d60*/  @P0 BRA `(.L_x_28) ;  /* 0x0000000800a40947 */ /* 0x001fea0003800000 */
[----:B------:R-:W0:Y:S02]  /*0d70*/  LDC.64 R22, c[0x0][0x388] ;  /* 0x0000e200ff167b82 */ /* 0x000e240000000a00 */
[----:B0-----:R-:W-:-:S05]  /*0d80*/  IMAD.WIDE R22, R20, 0x4, R22 ;  /* 0x0000000414167825 */ /* 0x001fca00078e0216 */
[----:B------:R-:W2:Y:S01]  /*0d90*/  LDG.E R0, desc[UR10][R22.64] ;  /* 0x0000000a16007981 */ /* 0x000ea2000c1e1900 */
[----:B------:R-:W-:Y:S01]  /*0da0*/  BSSY.RECONVERGENT B1, `(.L_x_29) ;  /* 0x0000048000017945 */ /* 0x000fe20003800200 */
[C---:B--2---:R-:W-:Y:S01]  /*0db0*/  FMUL R3, |R0|.reuse, 16777216 ;  /* 0x4b80000000037820 */ /* 0x044fe20000400200 */
[C---:B------:R-:W-:Y:S02]  /*0dc0*/  FSETP.GEU.AND P0, PT, |R0|.reuse, 1.175494350822287508e-38, PT ;  /* 0x008000000000780b */ /* 0x040fe40003f0e200 */
[----:B------:R-:W-:Y:S02]  /*0dd0*/  FSETP.NEU.AND P2, PT, R0, 1, PT ;  /* 0x3f8000000000780b */ /* 0x000fe40003f4d000 */
[----:B------:R-:W-:Y:S02]  /*0de0*/  FSEL R3, R3, |R0|, !P0 ;  /* 0x4000000003037208 */ /* 0x000fe40004000000 */
[----:B------:R-:W-:Y:S02]  /*0df0*/  FSEL R22, RZ, -24, P0 ;  /* 0xc1c00000ff167808 */ /* 0x000fe40000000000 */
[----:B------:R-:W-:-:S04]  /*0e00*/  IADD3 R19, PT, PT, R3, -0x3f3504f3, RZ ;  /* 0xc0cafb0d03137810 */ /* 0x000fc80007ffe0ff */
[----:B------:R-:W-:-:S04]  /*0e10*/  LOP3.LUT R24, R19, 0xff800000, RZ, 0xc0, !PT ;  /* 0xff80000013187812 */ /* 0x000fc800078ec0ff */
[----:B------:R-:W-:Y:S01]  /*0e20*/  I2FP.F32.S32 R23, R24 ;  /* 0x0000001800177245 */ /* 0x000fe20000201400 */
[----:B------:R-:W-:-:S04]  /*0e30*/  IMAD.IADD R19, R3, 0x1, -R24 ;  /* 0x0000000103137824 */ /* 0x000fc800078e0a18 */
[C---:B------:R-:W-:Y:S01]  /*0e40*/  FADD R3, R19.reuse, 1 ;  /* 0x3f80000013037421 */ /* 0x040fe20000000000 */
[----:B------:R-:W-:Y:S01]  /*0e50*/  FADD R26, R19, -1 ;  /* 0xbf800000131a7421 */ /* 0x000fe20000000000 */
[----:B------:R-:W-:-:S03]  /*0e60*/  FFMA R22, R23, 1.1920928955078125e-07, R22 ;  /* 0x3400000017167823 */ /* 0x000fc60000000016 */
[----:B------:R-:W-:Y:S01]  /*0e70*/  FADD R28, R26, R26 ;  /* 0x0000001a1a1c7221 */ /* 0x000fe20000000000 */
[----:B------:R-:W0:Y:S03]  /*0e80*/  MUFU.RCP R3, R3 ;  /* 0x0000000300037308 */ /* 0x000e260000001000 */
[----:B0-----:R-:W-:-:S04]  /*0e90*/  FMUL R19, R3, R28 ;  /* 0x0000001c03137220 */ /* 0x001fc80000400000 */
[----:B------:R-:W-:Y:S01]  /*0ea0*/  FADD R25, R26, -R19 ;  /* 0x800000131a197221 */ /* 0x000fe20000000000 */
[----:B------:R-:W-:-:S03]  /*0eb0*/  FMUL R23, R19, R19 ;  /* 0x0000001313177220 */ /* 0x000fc60000400000 */
[----:B------:R-:W-:-:S04]  /*0ec0*/  FADD R25, R25, R25 ;  /* 0x0000001919197221 */ /* 0x000fc80000000000 */
[----:B------:R-:W-:Y:S01]  /*0ed0*/  FFMA R24, R26, -R19, R25 ;  /* 0x800000131a187223 */ /* 0x000fe20000000019 */
[----:B------:R-:W-:-:S03]  /*0ee0*/  HFMA2 R26, -RZ, RZ, 0.771484375, 0.21533203125 ;  /* 0x3a2c32e4ff1a7431 */ /* 0x000fc600000001ff */
[----:B------:R-:W-:Y:S01]  /*0ef0*/  FMUL R24, R3, R24 ;  /* 0x0000001803187220 */ /* 0x000fe20000400000 */
[----:B------:R-:W-:-:S04]  /*0f00*/  FFMA R3, R19, 1.4426950216293334961, R22 ;  /* 0x3fb8aa3b13037823 */ /* 0x000fc80000000016 */
[----:B------:R-:W-:Y:S01]  /*0f10*/  FADD R22, R22, -R3 ;  /* 0x8000000316167221 */ /* 0x000fe20000000000 */
[----:B------:R-:W-:-:S03]  /*0f20*/  FFMA R26, R23, R26, 0.0032181653659790754318 ;  /* 0x3b52e7db171a7423 */ /* 0x000fc6000000001a */
[----:B------:R-:W-:Y:S01]  /*0f30*/  FFMA R25, R19, 1.4426950216293334961, R22 ;  /* 0x3fb8aa3b13197823 */ /* 0x000fe20000000016 */
[----:B------:R-:W-:-:S03]  /*0f40*/  FFMA R26, R23, R26, 0.018033718690276145935 ;  /* 0x3c93bb73171a7423 */ /* 0x000fc6000000001a */
[----:B------:R-:W-:Y:S01]  /*0f50*/  FFMA R22, R24, 1.4426950216293334961, R25 ;  /* 0x3fb8aa3b18167823 */ /* 0x000fe20000000019 */
[----:B------:R-:W-:-:S04]  /*0f60*/  FFMA R26, R23, R26, 0.12022458761930465698 ;  /* 0x3df6384f171a7423 */ /* 0x000fc8000000001a */
[----:B------:R-:W-:Y:S01]  /*0f70*/  FMUL R26, R23, R26 ;  /* 0x0000001a171a7220 */ /* 0x000fe20000400000 */
[----:B------:R-:W-:-:S03]  /*0f80*/  FFMA R23, R19, 1.9251366722983220825e-08, R22 ;  /* 0x32a55e3413177823 */ /* 0x000fc60000000016 */
[----:B------:R-:W-:-:S04]  /*0f90*/  FMUL R22, R26, 3 ;  /* 0x404000001a167820 */ /* 0x000fc80000400000 */
[----:B------:R-:W-:-:S04]  /*0fa0*/  FFMA R23, R24, R22, R23 ;  /* 0x0000001618177223 */ /* 0x000fc80000000017 */
[----:B------:R-:W-:-:S04]  /*0fb0*/  FFMA R26, R19, R26, R23 ;  /* 0x0000001a131a7223 */ /* 0x000fc80000000017 */
[----:B------:R-:W-:-:S04]  /*0fc0*/  FADD R24, R3, R26 ;  /* 0x0000001a03187221 */ /* 0x000fc80000000000 */
[----:B------:R-:W-:Y:S01]  /*0fd0*/  FMUL R19, R24, 1 ;  /* 0x3f80000018137820 */ /* 0x000fe20000400000 */
[----:B------:R-:W-:-:S03]  /*0fe0*/  FADD R3, -R3, R24 ;  /* 0x0000001803037221 */ /* 0x000fc60000000100 */
[----:B------:R-:W0:Y:S01]  /*0ff0*/  FRND R22, R19 ;  /* 0x0000001300167307 */ /* 0x000e220000201000 */
[----:B------:R-:W-:Y:S01]  /*1000*/  FADD R3, R26, -R3 ;  /* 0x800000031a037221 */ /* 0x000fe20000000000 */
[----:B------:R-:W-:Y:S01]  /*1010*/  FADD R24, R24, -R19 ;  /* 0x8000001318187221 */ /* 0x000fe20000000000 */
[----:B------:R-:W-:Y:S02]  /*1020*/  MOV R26, 0x391fcb8e ;  /* 0x391fcb8e001a7802 */ /* 0x000fe40000000f00 */
[----:B------:R-:W-:Y:S01]  /*1030*/  FSETP.GEU.AND P1, PT, R19, RZ, PT ;  /* 0x000000ff1300720b */ /* 0x000fe20003f2e000 */
[----:B------:R-:W-:Y:S02]  /*1040*/  FADD R3, R3, R24 ;  /* 0x0000001803037221 */ /* 0x000fe40000000000 */
[----:B------:R1:W2:Y:S01]  /*1050*/  F2I.NTZ R23, R19 ;  /* 0x0000001300177305 */ /* 0x0002a20000203100 */
[----:B0-----:R-:W-:Y:S01]  /*1060*/  FADD R24, R19, -R22 ;  /* 0x8000001613187221 */ /* 0x001fe20000000000 */
[----:B------:R-:W-:-:S03]  /*1070*/  FSETP.GT.AND P0, PT, R22, RZ, PT ;  /* 0x000000ff1600720b */ /* 0x000fc60003f04000 */
[----:B------:R-:W-:Y:S01]  /*1080*/  FADD R3, R3, R24 ;  /* 0x0000001803037221 */ /* 0x000fe20000000000 */
[----:B------:R-:W-:Y:S02]  /*1090*/  SEL R22, RZ, 0x83000000, P0 ;  /* 0x83000000ff167807 */ /* 0x000fe40000000000 */
[----:B------:R-:W-:Y:S01]  /*10a0*/  FSETP.GT.AND P0, PT, |R19|, 152, PT ;  /* 0x431800001300780b */ /* 0x000fe20003f04200 */
[----:B------:R-:W-:Y:S01]  /*10b0*/  FFMA R24, R3, R26, 0.0013391353422775864601 ;  /* 0x3aaf85ed03187423 */ /* 0x000fe2000000001a */
[----:B-1----:R-:W-:-:S03]  /*10c0*/  HFMA2 R19, -RZ, RZ, 1.875, 0 ;  /* 0x3f800000ff137431 */ /* 0x002fc600000001ff */
[----:B------:R-:W-:-:S04]  /*10d0*/  FFMA R24, R3, R24, 0.0096188392490148544312 ;  /* 0x3c1d985603187423 */ /* 0x000fc80000000018 */
[----:B------:R-:W-:-:S04]  /*10e0*/  FFMA R24, R3, R24, 0.055503588169813156128 ;  /* 0x3d6357bb03187423 */ /* 0x000fc80000000018 */
[----:B------:R-:W-:-:S04]  /*10f0*/  FFMA R24, R3, R24, 0.24022644758224487305 ;  /* 0x3e75fdec03187423 */ /* 0x000fc80000000018 */
[----:B------:R-:W-:-:S04]  /*1100*/  FFMA R24, R3, R24, 0.69314718246459960938 ;  /* 0x3f31721803187423 */ /* 0x000fc80000000018 */
[----:B------:R-:W-:Y:S01]  /*1110*/  FFMA R24, R3, R24, 1 ;  /* 0x3f80000003187423 */ /* 0x000fe20000000018 */
[----:B------:R-:W-:Y:S01]  /*1120*/  IADD3 R3, PT, PT, R22, 0x7f000000, RZ ;  /* 0x7f00000016037810 */ /* 0x000fe20007ffe0ff */
[----:B--2---:R-:W-:-:S04]  /*1130*/  IMAD R22, R23, 0x800000, -R22 ;  /* 0x0080000017167824 */ /* 0x004fc800078e0a16 */
[----:B------:R-:W-:-:S04]  /*1140*/  FMUL R3, R24, R3 ;  /* 0x0000000318037220 */ /* 0x000fc80000400000 */
[----:B------:R-:W-:Y:S01]  /*1150*/  FMUL R3, R3, R22 ;  /* 0x0000001603037220 */ /* 0x000fe20000400000 */
[----:B------:R-:W-:Y:S01]  /*1160*/  @P0 FSEL R3, RZ, +INF , !P1 ;  /* 0x7f800000ff030808 */ /* 0x000fe20004800000 */
[----:B------:R-:W-:Y:S06]  /*1170*/  @!P2 BRA `(.L_x_30) ;  /* 0x000000000028a947 */ /* 0x000fec0003800000 */
[----:B------:R-:W-:-:S13]  /*1180*/  FSETP.NAN.AND P0, PT, |R0|, |R0|, PT ;  /* 0x400000000000720b */ /* 0x000fda0003f08200 */
[----:B------:R-:W-:Y:S01]  /*1190*/  @P0 FADD R19, R0, 1 ;  /* 0x3f80000000130421 */ /* 0x000fe20000000000 */
[----:B------:R-:W-:Y:S06]  /*11a0*/  @P0 BRA `(.L_x_30) ;  /* 0x00000000001c0947 */ /* 0x000fec0003800000 */
[----:B------:R-:W-:-:S04]  /*11b0*/  FSETP.NEU.AND P0, PT, |R0|, +INF , PT ;  /* 0x7f8000000000780b */ /* 0x000fc80003f0d200 */
[----:B------:R-:W-:-:S13]  /*11c0*/  FSETP.NEU.AND P0, PT, R0, RZ, P0 ;  /* 0x000000ff0000720b */ /* 0x000fda000070d000 */
[----:B------:R-:W-:Y:S01]  /*11d0*/  @!P0 FADD R19, R0, R0 ;  /* 0x0000000000138221 */ /* 0x000fe20000000000 */
[----:B------:R-:W-:Y:S06]  /*11e0*/  @!P0 BRA `(.L_x_30) ;  /* 0x00000000000c8947 */ /* 0x000fec0003800000 */
[----:B------:R-:W-:Y:S02]  /*11f0*/  FSETP.GEU.AND P0, PT, R0, RZ, PT ;  /* 0x000000ff0000720b */ /* 0x000fe40003f0e000 */
[----:B------:R-:W-:-:S11]  /*1200*/  MOV R19, R3 ;  /* 0x0000000300137202 */ /* 0x000fd60000000f00 */
[----:B------:R-:W-:-:S07]  /*1210*/  @!P0 FADD R19, -R3, -RZ ;  /* 0x800000ff03138221 */ /* 0x000fce0000000100 */
.L_x_30:
[----:B------:R-:W-:Y:S05]  /*1220*/  BSYNC.RECONVERGENT B1 ;  /* 0x0000000000017941 */ /* 0x000fea0003800200 */
.L_x_29:
[----:B------:R-:W0:Y:S02]  /*1230*/  LDC.64 R22, c[0x0][0x390] ;  /* 0x0000e400ff167b82 */ /* 0x000e240000000a00 */
[----:B0-----:R-:W-:-:S06]  /*1240*/  IMAD.WIDE R22, R20, 0x4, R22 ;  /* 0x0000000414167825 */ /* 0x001fcc00078e0216 */
[----:B------:R-:W2:Y:S01]  /*1250*/  LDG.E R23, desc[UR10][R22.64] ;  /* 0x0000000a16177981 */ /* 0x000ea2000c1e1900 */
[----:B------:R-:W-:Y:S01]  /*1260*/  BSSY.RECONVERGENT B1, `(.L_x_31) ;  /* 0x000000c000017945 */ /* 0x000fe20003800200 */
[----:B--2---:R-:W-:-:S04]  /*1270*/  IADD3 R0, PT, PT, R23, 0x1800000, RZ ;  /* 0x0180000017007810 */ /* 0x004fc80007ffe0ff */
[----:B------:R-:W-:-:S04]  /*1280*/  LOP3.LUT R0, R0, 0x7f800000, RZ, 0xc0, !PT ;  /* 0x7f80000000007812 */ /* 0x000fc800078ec0ff */
[----:B------:R-:W-:-:S13]  /*1290*/  ISETP.GT.U32.AND P0, PT, R0, 0x1ffffff, PT ;  /* 0x01ffffff0000780c */ /* 0x000fda0003f04070 */
[----:B------:R-:W-:Y:S05]  /*12a0*/  @P0 BRA `(.L_x_32) ;  /* 0x00000000000c0947 */ /* 0x000fea0003800000 */
[----:B------:R-:W-:-:S07]  /*12b0*/  MOV R22, 0x12d0 ;  /* 0x000012d000167802 */ /* 0x000fce0000000f00 */
[----:B------:R-:W-:Y:S05]  /*12c0*/  CALL.REL.NOINC `($__internal_1_$__cuda_sm20_rcp_rn_f32_slowpath) ;  /* 0x0000000800547944 */ /* 0x000fea0003c00000 */
[----:B------:R-:W-:Y:S05]  /*12d0*/  BRA `(.L_x_33) ;  /* 0x0000000000107947 */ /* 0x000fea0003800000 */
.L_x_32:
[----:B------:R-:W0:Y:S02]  /*12e0*/  MUFU.RCP R0, R23 ;  /* 0x0000001700007308 */ /* 0x000e240000001000 */
[----:B0-----:R-:W-:-:S04]  /*12f0*/  FFMA R3, R23, R0, -1 ;  /* 0xbf80000017037423 */ /* 0x001fc80000000000 */
[----:B------:R-:W-:-:S04]  /*1300*/  FADD.FTZ R3, -R3, -RZ ;  /* 0x800000ff03037221 */ /* 0x000fc80000010100 */
[----:B------:R-:W-:-:S07]  /*1310*/  FFMA R0, R0, R3, R0 ;  /* 0x0000000300007223 */ /* 0x000fce0000000000 */
.L_x_33:
[----:B------:R-:W-:Y:S05]  /*1320*/  BSYNC.RECONVERGENT B1 ;  /* 0x0000000000017941 */ /* 0x000fea0003800200 */
.L_x_31:
[C---:B------:R-:W-:Y:S01]  /*1330*/  FMUL R3, |R0|.reuse, 16777216 ;  /* 0x4b80000000037820 */ /* 0x040fe20000400200 */
[C---:B------:R-:W-:Y:S01]  /*1340*/  FSETP.GEU.AND P0, PT, |R0|.reuse, 1.175494350822287508e-38, PT ;  /* 0x008000000000780b */ /* 0x040fe20003f0e200 */
[----:B------:R-:W-:Y:S01]  /*1350*/  BSSY.RECONVERGENT B1, `(.L_x_34) ;  /* 0x0000046000017945 */ /* 0x000fe20003800200 */
[----:B------:R-:W-:Y:S02]  /*1360*/  FSETP.NEU.AND P2, PT, R0, 1, PT ;  /* 0x3f8000000000780b */ /* 0x000fe40003f4d000 */
[----:B------:R-:W-:Y:S02]  /*1370*/  FSEL R22, R3, |R0|, !P0 ;  /* 0x4000000003167208 */ /* 0x000fe40004000000 */
[----:B------:R-:W-:-:S03]  /*1380*/  FSEL R26, RZ, -24, P0 ;  /* 0xc1c00000ff1a7808 */ /* 0x000fc60000000000 */
[----:B------:R-:W-:-:S05]  /*1390*/  VIADD R23, R22, 0xc0cafb0d ;  /* 0xc0cafb0d16177836 */ /* 0x000fca0000000000 */
[----:B------:R-:W-:-:S04]  /*13a0*/  LOP3.LUT R23, R23, 0xff800000, RZ, 0xc0, !PT ;  /* 0xff80000017177812 */ /* 0x000fc800078ec0ff */
[-C--:B------:R-:W-:Y:S02]  /*13b0*/  IADD3 R3, PT, PT, R22, -R23.reuse, RZ ;  /* 0x8000001716037210 */ /* 0x080fe40007ffe0ff */
[----:B------:R-:W-:-:S03]  /*13c0*/  I2FP.F32.S32 R23, R23 ;  /* 0x0000001700177245 */ /* 0x000fc60000201400 */
[C---:B------:R-:W-:Y:S01]  /*13d0*/  FADD R22, R3.reuse, 1 ;  /* 0x3f80000003167421 */ /* 0x040fe20000000000 */
[----:B------:R-:W-:Y:S01]  /*13e0*/  FADD R24, R3, -1 ;  /* 0xbf80000003187421 */ /* 0x000fe20000000000 */
[----:B------:R-:W-:-:S03]  /*13f0*/  FFMA R26, R23, 1.1920928955078125e-07, R26 ;  /* 0x34000000171a7823 */ /* 0x000fc6000000001a */
[----:B------:R-:W-:Y:S01]  /*1400*/  FADD R3, R24, R24 ;  /* 0x0000001818037221 */ /* 0x000fe20000000000 */
[----:B------:R-:W0:Y:S03]  /*1410*/  MUFU.RCP R22, R22 ;  /* 0x0000001600167308 */ /* 0x000e260000001000 */
[----:B0-----:R-:W-:-:S04]  /*1420*/  FMUL R3, R22, R3 ;  /* 0x0000000316037220 */ /* 0x001fc80000400000 */
[----:B------:R-:W-:-:S04]  /*1430*/  FADD R25, R24, -R3 ;  /* 0x8000000318197221 */ /* 0x000fc80000000000 */
[----:B------:R-:W-:-:S04]  /*1440*/  FADD R25, R25, R25 ;  /* 0x0000001919197221 */ /* 0x000fc80000000000 */
[-C--:B------:R-:W-:Y:S01]  /*1450*/  FFMA R25, R24, -R3.reuse, R25 ;  /* 0x8000000318197223 */ /* 0x080fe20000000019 */
[----:B------:R-:W-:-:S03]  /*1460*/  FMUL R24, R3, R3 ;  /* 0x0000000303187220 */ /* 0x000fc60000400000 */
[----:B------:R-:W-:Y:S01]  /*1470*/  FMUL R23, R22, R25 ;  /* 0x0000001916177220 */ /* 0x000fe20000400000 */
[----:B------:R-:W-:Y:S02]  /*1480*/  HFMA2 R25, -RZ, RZ, 0.771484375, 0.21533203125 ;  /* 0x3a2c32e4ff197431 */ /* 0x000fe400000001ff */
[----:B------:R-:W-:-:S04]  /*1490*/  FFMA R22, R3, 1.4426950216293334961, R26 ;  /* 0x3fb8aa3b03167823 */ /* 0x000fc8000000001a */
[----:B------:R-:W-:-:S04]  /*14a0*/  FADD R26, R26, -R22 ;  /* 0x800000161a1a7221 */ /* 0x000fc80000000000 */
[----:B------:R-:W-:Y:S01]  /*14b0*/  FFMA R26, R3, 1.4426950216293334961, R26 ;  /* 0x3fb8aa3b031a7823 */ /* 0x000fe2000000001a */
[----:B------:R-:W-:-:S03]  /*14c0*/  FFMA R25, R24, R25, 0.0032181653659790754318 ;  /* 0x3b52e7db18197423 */ /* 0x000fc60000000019 */
[----:B------:R-:W-:Y:S01]  /*14d0*/  FFMA R26, R23, 1.4426950216293334961, R26 ;  /* 0x3fb8aa3b171a7823 */ /* 0x000fe2000000001a */
[----:B------:R-:W-:-:S03]  /*14e0*/  FFMA R25, R24, R25, 0.018033718690276145935 ;  /* 0x3c93bb7318197423 */ /* 0x000fc60000000019 */
[----:B------:R-:W-:Y:S01]  /*14f0*/  FFMA R26, R3, 1.9251366722983220825e-08, R26 ;  /* 0x32a55e34031a7823 */ /* 0x000fe2000000001a */
[----:B------:R-:W-:-:S04]  /*1500*/  FFMA R25, R24, R25, 0.12022458761930465698 ;  /* 0x3df6384f18197423 */ /* 0x000fc80000000019 */
[----:B------:R-:W-:-:S04]  /*1510*/  FMUL R24, R24, R25 ;  /* 0x0000001918187220 */ /* 0x000fc80000400000 */
        /* <DEDUP_REMOVED lines=8> */
[----:B------:R-:W-:Y:S01]  /*15a0*/  FFMA R23, R26, 5, -R3 ;  /* 0x40a000001a177823 */ /* 0x000fe20000000803 */
[----:B------:R-:W-:Y:S02]  /*15b0*/  MOV R25, 0x391fcb8e ;  /* 0x391fcb8e00197802 */ /* 0x000fe40000000f00 */
[C---:B------:R-:W-:Y:S01]  /*15c0*/  FSETP.GEU.AND P1, PT, R3.reuse, RZ, PT ;  /* 0x000000ff0300720b */ /* 0x040fe20003f2e000 */
[----:B------:R-:W-:Y:S01]  /*15d0*/  FFMA R22, R22, 5, R23 ;  /* 0x40a0000016167823 */ /* 0x000fe20000000017 */
[----:B0-----:R-:W-:Y:S01]  /*15e0*/  FADD R23, R3, -R24 ;  /* 0x8000001803177221 */ /* 0x001fe20000000000 */
[----:B------:R-:W-:Y:S02]  /*15f0*/  FSETP.GT.AND P0, PT, R24, RZ, PT ;  /* 0x000000ff1800720b */ /* 0x000fe40003f04000 */
[----:B------:R-:W0:Y:S01]  /*1600*/  F2I.NTZ R24, R3 ;  /* 0x0000000300187305 */ /* 0x000e220000203100 */
[----:B------:R-:W-:-:S04]  /*1610*/  FADD R22, R22, R23 ;  /* 0x0000001716167221 */ /* 0x000fc80000000000 */
[C---:B------:R-:W-:Y:S01]  /*1620*/  FFMA R23, R22.reuse, R25, 0.0013391353422775864601 ;  /* 0x3aaf85ed16177423 */ /* 0x040fe20000000019 */
[----:B------:R-:W-:Y:S02]  /*1630*/  SEL R25, RZ, 0x83000000, P0 ;  /* 0x83000000ff197807 */ /* 0x000fe40000000000 */
[----:B------:R-:W-:Y:S01]  /*1640*/  FSETP.GT.AND P0, PT, |R3|, 152, PT ;  /* 0x431800000300780b */ /* 0x000fe20003f04200 */
[----:B------:R-:W-:-:S04]  /*1650*/  FFMA R23, R22, R23, 0.0096188392490148544312 ;  /* 0x3c1d985616177423 */ /* 0x000fc80000000017 */
[----:B------:R-:W-:-:S04]  /*1660*/  FFMA R23, R22, R23, 0.055503588169813156128 ;  /* 0x3d6357bb16177423 */ /* 0x000fc80000000017 */
[----:B------:R-:W-:-:S04]  /*1670*/  FFMA R23, R22, R23, 0.24022644758224487305 ;  /* 0x3e75fdec16177423 */ /* 0x000fc80000000017 */
[----:B------:R-:W-:-:S04]  /*1680*/  FFMA R23, R22, R23, 0.69314718246459960938 ;  /* 0x3f31721816177423 */ /* 0x000fc80000000017 */
[----:B------:R-:W-:Y:S01]  /*1690*/  FFMA R23, R22, R23, 1 ;  /* 0x3f80000016177423 */ /* 0x000fe20000000017 */
[----:B------:R-:W-:Y:S01]  /*16a0*/  VIADD R22, R25, 0x7f000000 ;  /* 0x7f00000019167836 */ /* 0x000fe20000000000 */
[----:B0-----:R-:W-:-:S03]  /*16b0*/  LEA R25, R24, -R25, 0x17 ;  /* 0x8000001918197211 */ /* 0x001fc600078eb8ff */
[----:B------:R-:W-:-:S04]  /*16c0*/  FMUL R22, R23, R22 ;  /* 0x0000001617167220 */ /* 0x000fc80000400000 */
[----:B------:R-:W-:Y:S01]  /*16d0*/  FMUL R25, R22, R25 ;  /* 0x0000001916197220 */ /* 0x000fe20000400000 */
[----:B------:R-:W-:Y:S01]  /*16e0*/  HFMA2 R22, -RZ, RZ, 1.875, 0 ;  /* 0x3f800000ff167431 */ /* 0x000fe200000001ff */
        /* <DEDUP_REMOVED lines=12> */
.L_x_35:
[----:B------:R-:W-:Y:S05]  /*17b0*/  BSYNC.RECONVERGENT B1 ;  /* 0x0000000000017941 */ /* 0x000fea0003800200 */
.L_x_34:
[----:B------:R-:W-:-:S04]  /*17c0*/  FMUL R19, R22, R19 ;  /* 0x0000001316137220 */ /* 0x000fc80000400000 */
[----:B------:R-:W-:Y:S01]  /*17d0*/  FADD R18, R18, R19 ;  /* 0x0000001312127221 */ /* 0x000fe20000000000 */
[----:B------:R0:W-:Y:S01]  /*17e0*/  STL [UR4], R19 ;  /* 0x00000013ff007987 */ /* 0x0001e20008100804 */
[----:B------:R-:W-:Y:S05]  /*17f0*/  BRA `(.L_x_36) ;  /* 0x0000000000047947 */ /* 0x000fea0003800000 */
.L_x_28:
[----:B------:R-:W-:Y:S01]  /*1800*/  STL [UR4], RZ ;  /* 0x000000ffff007987 */ /* 0x000fe20008100804 */
.L_x_36:
[----:B------:R-:W-:Y:S05]  /*1810*/  BSYNC.RECONVERGENT B0 ;  /* 0x0000000000007941 */ /* 0x000fea0003800200 */
.L_x_27:
[----:B------:R-:W-:Y:S01]  /*1820*/  VIADD R20, R20, 0x1 ;  /* 0x0000000114147836 */ /* 0x000fe20000000000 */
[----:B------:R-:W-:Y:S02]  /*1830*/  UIADD3 UR4, UPT, UPT, UR4, 0x4, URZ ;  /* 0x0000000404047890 */ /* 0x000fe4000fffe0ff */
[----:B------:R-:W-:Y:S01]  /*1840*/  UIADD3 UR5, UPT, UPT, UR5, 0x1, URZ ;  /* 0x0000000105057890 */ /* 0x000fe2000fffe0ff */
[----:B------:R-:W-:Y:S11]  /*1850*/  BRA.U UP0, `(.L_x_37) ;  /* 0xfffffff5002c7547 */ /* 0x000ff6000b83ffff */
[----:B------:R-:W-:Y:S01]  /*1860*/  SHF.R.U32.HI R0, RZ, 0x2, R17 ;  /* 0x00000002ff007819 */ /* 0x000fe20000011611 */
[----:B------:R-:W-:Y:S01]  /*1870*/  BSSY.RECONVERGENT B0, `(.L_x_38) ;  /* 0x0000024000007945 */ /* 0x000fe20003800200 */
[----:B------:R-:W-:-:S03]  /*1880*/  SHF.L.U32 R20, R13, 0x4, RZ ;  /* 0x000000040d147819 */ /* 0x000fc600000006ff */
[----:B------:R-:W-:Y:S01]  /*1890*/  BSSY.RELIABLE B1, `(.L_x_39) ;  /* 0x0000018000017945 */ /* 0x000fe20003800100 */
[----:B------:R-:W-:Y:S01]  /*18a0*/  LOP3.LUT R0, R0, R17, RZ, 0x3c, !PT ;  /* 0x0000001100007212 */ /* 0x000fe200078e3cff */
[----:B------:R-:W1:Y:S01]  /*18b0*/  LDCU UR5, c[0x0][0x398] ;  /* 0x00007300ff0577ac */ /* 0x000e620008000800 */
[----:B------:R-:W-:Y:S02]  /*18c0*/  IADD3 R16, PT, PT, R16, 0x587c5, RZ ;  /* 0x000587c510107810 */ /* 0x000fe40007ffe0ff */
[----:B------:R-:W-:Y:S01]  /*18d0*/  SHF.L.U32 R3, R0, 0x1, RZ ;  /* 0x0000000100037819 */ /* 0x000fe200000006ff */
[----:B------:R-:W2:Y:S03]  /*18e0*/  LDCU UR4, c[0x0][0x398] ;  /* 0x00007300ff0477ac */ /* 0x000ea60008000800 */
[----:B------:R-:W-:-:S04]  /*18f0*/  LOP3.LUT R3, R13, R20, R3, 0x96, !PT ;  /* 0x000000140d037212 */ /* 0x000fc800078e9603 */
[----:B0-----:R-:W-:Y:S01]  /*1900*/  LOP3.LUT R19, R3, R0, RZ, 0x3c, !PT ;  /* 0x0000000003137212 */ /* 0x001fe200078e3cff */
[----:B------:R-:W-:-:S04]  /*1910*/  HFMA2 R3, -RZ, RZ, 0.1171875, 0 ;  /* 0x2f800000ff037431 */ /* 0x000fc800000001ff */
[----:B------:R-:W-:-:S05]  /*1920*/  IMAD.IADD R0, R19, 0x1, R16 ;  /* 0x0000000113007824 */ /* 0x000fca00078e0210 */
[----:B------:R-:W-:-:S05]  /*1930*/  I2FP.F32.U32 R0, R0 ;  /* 0x0000000000007245 */ /* 0x000fca0000201000 */
[----:B------:R-:W-:Y:S01]  /*1940*/  FFMA R3, R0, R3, 1.1641532182693481445e-10 ;  /* 0x2f00000000037423 */ /* 0x000fe20000000003 */
[----:B------:R-:W-:-:S03]  /*1950*/  HFMA2 R0, -RZ, RZ, 0, 0 ;  /* 0x00000000ff007431 */ /* 0x000fc600000001ff */
[----:B------:R-:W-:Y:S01]  /*1960*/  FMUL R20, R18, R3 ;  /* 0x0000000312147220 */ /* 0x000fe20000400000 */
[----:B-12---:R-:W-:-:S07]  /*1970*/  MOV R3, RZ ;  /* 0x000000ff00037202 */ /* 0x006fce0000000f00 */
.L_x_41:
[----:B------:R-:W-:-:S05]  /*1980*/  IMAD R17, R0, 0x4, R1 ;  /* 0x0000000400117824 */ /* 0x000fca00078e0201 */
[----:B------:R-:W2:Y:S02]  /*1990*/  LDL R18, [R17] ;  /* 0x0000000011127983 */ /* 0x000ea40000100800 */
[----:B--2---:R-:W-:-:S05]  /*19a0*/  FADD R3, R18, R3 ;  /* 0x0000000312037221 */ /* 0x004fca0000000000 */
[----:B------:R-:W-:-:S13]  /*19b0*/  FSETP.GE.AND P0, PT, R3, R20, PT ;  /* 0x000000140300720b */ /* 0x000fda0003f06000 */
[----:B------:R-:W-:Y:S05]  /*19c0*/  @P0 BREAK.RELIABLE B1 ;  /* 0x0000000000010942 */ /* 0x000fea0003800100 */
[----:B------:R-:W-:Y:S05]  /*19d0*/  @P0 BRA `(.L_x_40) ;  /* 0x0000000000340947 */ /* 0x000fea0003800000 */
[----:B------:R-:W-:-:S04]  /*19e0*/  IADD3 R0, PT, PT, R0, 0x1, RZ ;  /* 0x0000000100007810 */ /* 0x000fc80007ffe0ff */
[----:B------:R-:W-:-:S13]  /*19f0*/  ISETP.NE.AND P0, PT, R0, UR4, PT ;  /* 0x0000000400007c0c */ /* 0x000fda000bf05270 */
[----:B------:R-:W-:Y:S05]  /*1a00*/  @P0 BRA `(.L_x_41) ;  /* 0xfffffffc00dc0947 */ /* 0x000fea000383ffff */
[----:B------:R-:W-:Y:S05]  /*1a10*/  BSYNC.RELIABLE B1 ;  /* 0x0000000000017941 */ /* 0x000fea0003800100 */
.L_x_39:
[----:B------:R-:W-:-:S07]  /*1a20*/  MOV R0, RZ ;  /* 0x000000ff00007202 */ /* 0x000fce0000000f00 */
.L_x_42:
[----:B------:R-:W-:-:S06]  /*1a30*/  IADD3 R3, PT, PT, R1, R0, RZ ;  /* 0x0000000001037210 */ /* 0x000fcc0007ffe0ff */
[----:B------:R-:W2:Y:S02]  /*1a40*/  LDL.U8 R3, [R3+0xfa8] ;  /* 0x000fa80003037983 */ /* 0x000ea40000100000 */
[----:B--2---:R-:W-:-:S13]  /*1a50*/  ISETP.NE.AND P0, PT, R3, RZ, PT ;  /* 0x000000ff0300720c */ /* 0x004fda0003f05270 */
[----:B------:R-:W-:Y:S05]  /*1a60*/  @!P0 BRA `(.L_x_40) ;  /* 0x0000000000108947 */ /* 0x000fea0003800000 */
[----:B------:R-:W-:-:S05]  /*1a70*/  VIADD R0, R0, 0x1 ;  /* 0x0000000100007836 */ /* 0x000fca0000000000 */
[----:B------:R-:W-:-:S13]  /*1a80*/  ISETP.NE.AND P0, PT, R0, UR5, PT ;  /* 0x0000000500007c0c */ /* 0x000fda000bf05270 */
[----:B------:R-:W-:Y:S05]  /*1a90*/  @P0 BRA `(.L_x_42) ;  /* 0xfffffffc00e40947 */ /* 0x000fea000383ffff */
[----:B------:R-:W-:-:S07]  /*1aa0*/  HFMA2 R0, -RZ, RZ, 0, 0 ;  /* 0x00000000ff007431 */ /* 0x000fce00000001ff */
.L_x_40:
[----:B------:R-:W-:Y:S05]  /*1ab0*/  BSYNC.RECONVERGENT B0 ;  /* 0x0000000000007941 */ /* 0x000fea0003800200 */
.L_x_38:
[----:B------:R-:W-:Y:S05]  /*1ac0*/  WARPSYNC.ALL ;  /* 0x0000000000007948 */ /* 0x000fea0003800000 */
[----:B------:R-:W-:Y:S01]  /*1ad0*/  MOV R23, UR8 ;  /* 0x0000000800177c02 */ /* 0x000fe20008000f00 */
[----:B------:R-:W0:Y:S01]  /*1ae0*/  LDCU UR4, c[0x0][0x398] ;  /* 0x00007300ff0477ac */ /* 0x000e220008000800 */
[----:B------:R-:W-:Y:S01]  /*1af0*/  MOV R17, 0x1 ;  /* 0x0000000100117802 */ /* 0x000fe20000000f00 */
[----:B------:R-:W-:Y:S02]  /*1b00*/  IMAD.IADD R3, R1, 0x1, R0 ;  /* 0x0000000101037824 */ /* 0x000fe400078e0200 */
[----:B------:R-:W-:Y:S01]  /*1b10*/  IMAD.WIDE.U32 R22, R23, 0x4, R4 ;  /* 0x0000000417167825 */ /* 0x000fe200078e0004 */
[----:B------:R-:W-:-:S02]  /*1b20*/  UIADD3 UR8, UPT, UPT, UR8, 0x1, URZ ;  /* 0x0000000108087890 */ /* 0x000fc4000fffe0ff */
[----:B------:R1:W-:Y:S04]  /*1b30*/  STL.U8 [R3+0xfa8], R17 ;  /* 0x000fa81103007387 */ /* 0x0003e80000100000 */
[----:B------:R1:W-:Y:S01]  /*1b40*/  STG.E desc[UR10][R22.64], R0 ;  /* 0x0000000016007986 */ /* 0x0003e2000c10190a */
[----:B0-----:R-:W-:-:S09]  /*1b50*/  UISETP.NE.AND UP0, UPT, UR8, UR4, UPT ;  /* 0x000000040800728c */ /* 0x001fd2000bf05270 */
[----:B-1----:R-:W-:Y:S05]  /*1b60*/  BRA.U UP0, `(.L_x_43) ;  /* 0xfffffff100307547 */ /* 0x002fea000b83ffff */
.L_x_26:
[----:B--2--5:R-:W-:Y:S01]  /*1b70*/  MOV R3, R8 ;  /* 0x0000000800037202 */ /* 0x024fe20000000f00 */
[----:B------:R-:W-:Y:S01]  /*1b80*/  IMAD.MOV.U32 R18, RZ, RZ, R13 ;  /* 0x000000ffff127224 */ /* 0x000fe200078e000d */
[----:B------:R-:W-:Y:S01]  /*1b90*/  MOV R4, R9 ;  /* 0x0000000900047202 */ /* 0x000fe20000000f00 */
[----:B------:R-:W-:Y:S01]  /*1ba0*/  STG.E.64 desc[UR10][R14.64+0x18], R6 ;  /* 0x000018060e007986 */ /* 0x000fe2000c101b0a */
[----:B------:R-:W-:-:S03]  /*1bb0*/  MOV R5, R12 ;  /* 0x0000000c00057202 */ /* 0x000fc60000000f00 */
[----:B------:R-:W-:Y:S04]  /*1bc0*/  STG.E.64 desc[UR10][R14.64+0x28], R10 ;  /* 0x0000280a0e007986 */ /* 0x000fe8000c101b0a */
[----:B------:R-:W-:Y:S04]  /*1bd0*/  STG.E desc[UR10][R14.64+0x20], R21 ;  /* 0x000020150e007986 */ /* 0x000fe8000c10190a */
[----:B------:R-:W-:Y:S04]  /*1be0*/  STG.E.64 desc[UR10][R14.64], R2 ;  /* 0x000000020e007986 */ /* 0x000fe8000c101b0a */
[----:B------:R-:W-:Y:S04]  /*1bf0*/  STG.E.64 desc[UR10][R14.64+0x8], R4 ;  /* 0x000008040e007986 */ /* 0x000fe8000c101b0a */
[----:B------:R-:W-:Y:S01]  /*1c00*/  STG.E.64 desc[UR10][R14.64+0x10], R18 ;  /* 0x000010120e007986 */ /* 0x000fe2000c101b0a */
[----:B------:R-:W-:Y:S05]  /*1c10*/  EXIT ;  /* 0x000000000000794d */ /* 0x000fea0003800000 */
        .weak           $__internal_1_$__cuda_sm20_rcp_rn_f32_slowpath
        .type           $__internal_1_$__cuda_sm20_rcp_rn_f32_slowpath,@function
        .size           $__internal_1_$__cuda_sm20_rcp_rn_f32_slowpath,(.L_x_80 - $__internal_1_$__cuda_sm20_rcp_rn_f32_slowpath)
$__internal_1_$__cuda_sm20_rcp_rn_f32_slowpath:
[----:B------:R-:W-:Y:S01]  /*1c20*/  SHF.L.U32 R3, R23, 0x1, RZ ;  /* 0x0000000117037819 */ /* 0x000fe200000006ff */
[----:B------:R-:W-:Y:S01]  /*1c30*/  BSSY.RECONVERGENT B2, `(.L_x_44) ;  /* 0x0000031000027945 */ /* 0x000fe20003800200 */
[----:B------:R-:W-:Y:S02]  /*1c40*/  MOV R0, R23 ;  /* 0x0000001700007202 */ /* 0x000fe40000000f00 */
[----:B------:R-:W-:-:S04]  /*1c50*/  SHF.R.U32.HI R3, RZ, 0x18, R3 ;  /* 0x00000018ff037819 */ /* 0x000fc80000011603 */
[----:B------:R-:W-:-:S13]  /*1c60*/  ISETP.NE.U32.AND P0, PT, R3, RZ, PT ;  /* 0x000000ff0300720c */ /* 0x000fda0003f05070 */
[----:B------:R-:W-:Y:S05]  /*1c70*/  @P0 BRA `(.L_x_45) ;  /* 0x0000000000280947 */ /* 0x000fea0003800000 */
[----:B------:R-:W-:-:S04]  /*1c80*/  SHF.L.U32 R3, R0, 0x1, RZ ;  /* 0x0000000100037819 */ /* 0x000fc800000006ff */
[----:B------:R-:W-:-:S13]  /*1c90*/  ISETP.NE.AND P0, PT, R3, RZ, PT ;  /* 0x000000ff0300720c */ /* 0x000fda0003f05270 */
[----:B------:R-:W-:Y:S01]  /*1ca0*/  @P0 FFMA R24, R0, 1.84467440737095516160e+19, RZ ;  /* 0x5f80000000180823 */ /* 0x000fe200000000ff */
[----:B------:R-:W-:Y:S08]  /*1cb0*/  @!P0 MUFU.RCP R23, R0 ;  /* 0x0000000000178308 */ /* 0x000ff00000001000 */
[----:B------:R-:W0:Y:S02]  /*1cc0*/  @P0 MUFU.RCP R3, R24 ;  /* 0x0000001800030308 */ /* 0x000e240000001000 */
[----:B0-----:R-:W-:-:S04]  /*1cd0*/  @P0 FFMA R25, R24, R3, -1 ;  /* 0xbf80000018190423 */ /* 0x001fc80000000003 */
[----:B------:R-:W-:-:S04]  /*1ce0*/  @P0 FADD.FTZ R26, -R25, -RZ ;  /* 0x800000ff191a0221 */ /* 0x000fc80000010100 */
[----:B------:R-:W-:-:S04]  /*1cf0*/  @P0 FFMA R3, R3, R26, R3 ;  /* 0x0000001a03030223 */ /* 0x000fc80000000003 */
[----:B------:R-:W-:Y:S01]  /*1d00*/  @P0 FFMA R23, R3, 1.84467440737095516160e+19, RZ ;  /* 0x5f80000003170823 */ /* 0x000fe200000000ff */
[----:B------:R-:W-:Y:S06]  /*1d10*/  BRA `(.L_x_46) ;  /* 0x0000000000887947 */ /* 0x000fec0003800000 */
.L_x_45:
[----:B------:R-:W-:-:S05]  /*1d20*/  VIADD R23, R3, 0xffffff03 ;  /* 0xffffff0303177836 */ /* 0x000fca0000000000 */
[----:B------:R-:W-:-:S13]  /*1d30*/  ISETP.GT.U32.AND P0, PT, R23, 0x1, PT ;  /* 0x000000011700780c */ /* 0x000fda0003f04070 */
[----:B------:R-:W-:Y:S05]  /*1d40*/  @P0 BRA `(.L_x_47) ;  /* 0x0000000000780947 */ /* 0x000fea0003800000 */
[----:B------:R-:W-:Y:S01]  /*1d50*/  LOP3.LUT R24, R0, 0x7fffff, RZ, 0xc0, !PT ;  /* 0x007fffff00187812 */ /* 0x000fe200078ec0ff */
[----:B------:R-:W-:Y:S02]  /*1d60*/  HFMA2 R28, -RZ, RZ, 0, 1.78813934326171875e-07 ;  /* 0x00000003ff1c7431 */ /* 0x000fe400000001ff */
[----:B------:R-:W-:Y:S01]  /*1d70*/  VIADD R3, R3, 0xffffff04 ;  /* 0xffffff0403037836 */ /* 0x000fe20000000000 */
[----:B------:R-:W-:-:S04]  /*1d80*/  LOP3.LUT R25, R24, 0x3f800000, RZ, 0xfc, !PT ;  /* 0x3f80000018197812 */ /* 0x000fc800078efcff */
[----:B------:R-:W0:Y:S02]  /*1d90*/  MUFU.RCP R24, R25 ;  /* 0x0000001900187308 */ /* 0x000e240000001000 */
[----:B0-----:R-:W-:-:S04]  /*1da0*/  FFMA R26, R25, R24, -1 ;  /* 0xbf800000191a7423 */ /* 0x001fc80000000018 */
[----:B------:R-:W-:-:S04]  /*1db0*/  FADD.FTZ R27, -R26, -RZ ;  /* 0x800000ff1a1b7221 */ /* 0x000fc80000010100 */
[CCC-:B------:R-:W-:Y:S01]  /*1dc0*/  FFMA.RM R26, R24.reuse, R27.reuse, R24.reuse ;  /* 0x0000001b181a7223 */ /* 0x1c0fe20000004018 */
[----:B------:R-:W-:-:S04]  /*1dd0*/  FFMA.RP R27, R24, R27, R24 ;  /* 0x0000001b181b7223 */ /* 0x000fc80000008018 */
[C---:B------:R-:W-:Y:S02]  /*1de0*/  LOP3.LUT R24, R26.reuse, 0x7fffff, RZ, 0xc0, !PT ;  /* 0x007fffff1a187812 */ /* 0x040fe400078ec0ff */
[----:B------:R-:W-:Y:S02]  /*1df0*/  FSETP.NEU.FTZ.AND P0, PT, R26, R27, PT ;  /* 0x0000001b1a00720b */ /* 0x000fe40003f1d000 */
[----:B------:R-:W-:Y:S02]  /*1e00*/  SHF.L.U32 R27, R28, R23, RZ ;  /* 0x000000171c1b7219 */ /* 0x000fe400000006ff */
[----:B------:R-:W-:Y:S02]  /*1e10*/  LOP3.LUT R24, R24, 0x800000, RZ, 0xfc, !PT ;  /* 0x0080000018187812 */ /* 0x000fe400078efcff */
[----:B------:R-:W-:Y:S02]  /*1e20*/  SEL R26, RZ, 0xffffffff, !P0 ;  /* 0xffffffffff1a7807 */ /* 0x000fe40004000000 */
[----:B------:R-:W-:-:S02]  /*1e30*/  LOP3.LUT R28, R27, R24, RZ, 0xc0, !PT ;  /* 0x000000181b1c7212 */ /* 0x000fc400078ec0ff */
[----:B------:R-:W-:Y:S02]  /*1e40*/  IADD3 R26, PT, PT, -R26, RZ, RZ ;  /* 0x000000ff1a1a7210 */ /* 0x000fe40007ffe1ff */
[-C--:B------:R-:W-:Y:S02]  /*1e50*/  SHF.R.U32.HI R28, RZ, R23.reuse, R28 ;  /* 0x00000017ff1c7219 */ /* 0x080fe4000001161c */
[--C-:B------:R-:W-:Y:S02]  /*1e60*/  LOP3.LUT P1, RZ, R26, R23, R24.reuse, 0xf8, !PT ;  /* 0x000000171aff7212 */ /* 0x100fe4000782f818 */
[C---:B------:R-:W-:Y:S02]  /*1e70*/  LOP3.LUT P0, RZ, R28.reuse, 0x1, RZ, 0xc0, !PT ;  /* 0x000000011cff7812 */ /* 0x040fe4000780c0ff */
[----:B------:R-:W-:Y:S02]  /*1e80*/  LOP3.LUT P2, RZ, R28, 0x2, RZ, 0xc0, !PT ;  /* 0x000000021cff7812 */ /* 0x000fe4000784c0ff */
[----:B------:R-:W-:-:S02]  /*1e90*/  SHF.R.U32.HI R3, RZ, R3, R24 ;  /* 0x00000003ff037219 */ /* 0x000fc40000011618 */
[----:B------:R-:W-:Y:S02]  /*1ea0*/  PLOP3.LUT P0, PT, P0, P1, P2, 0xe0, 0x0 ;  /* 0x000000000000781c */ /* 0x000fe40000703c20 */
[----:B------:R-:W-:Y:S02]  /*1eb0*/  LOP3.LUT P1, RZ, R0, 0x7fffff, RZ, 0xc0, !PT ;  /* 0x007fffff00ff7812 */ /* 0x000fe4000782c0ff */
[----:B------:R-:W-:-:S04]  /*1ec0*/  SEL R23, RZ, 0x1, !P0 ;  /* 0x00000001ff177807 */ /* 0x000fc80004000000 */
[----:B------:R-:W-:-:S04]  /*1ed0*/  IADD3 R23, PT, PT, -R23, RZ, RZ ;  /* 0x000000ff17177210 */ /* 0x000fc80007ffe1ff */
[----:B------:R-:W-:-:S13]  /*1ee0*/  ISETP.GE.AND P0, PT, R23, RZ, PT ;  /* 0x000000ff1700720c */ /* 0x000fda0003f06270 */
[----:B------:R-:W-:-:S04]  /*1ef0*/  @!P0 IADD3 R3, PT, PT, R3, 0x1, RZ ;  /* 0x0000000103038810 */ /* 0x000fc80007ffe0ff */
[----:B------:R-:W-:-:S04]  /*1f00*/  @!P1 SHF.L.U32 R3, R3, 0x1, RZ ;  /* 0x0000000103039819 */ /* 0x000fc800000006ff */
[----:B------:R-:W-:Y:S01]  /*1f10*/  LOP3.LUT R23, R3, 0x80000000, R0, 0xf8, !PT ;  /* 0x8000000003177812 */ /* 0x000fe200078ef800 */
[----:B------:R-:W-:Y:S06]  /*1f20*/  BRA `(.L_x_46) ;  /* 0x0000000000047947 */ /* 0x000fec0003800000 */
.L_x_47:
[----:B------:R0:W1:Y:S02]  /*1f30*/  MUFU.RCP R23, R0 ;  /* 0x0000000000177308 */ /* 0x0000640000001000 */
.L_x_46:
[----:B------:R-:W-:Y:S05]  /*1f40*/  BSYNC.RECONVERGENT B2 ;  /* 0x0000000000027941 */ /* 0x000fea0003800200 */
.L_x_44:
[----:B01----:R-:W-:Y:S01]  /*1f50*/  MOV R0, R23 ;  /* 0x0000001700007202 */ /* 0x003fe20000000f00 */
[----:B------:R-:W-:-:S04]  /*1f60*/  HFMA2 R23, -RZ, RZ, 0, 0 ;  /* 0x00000000ff177431 */ /* 0x000fc800000001ff */
[----:B------:R-:W-:Y:S05]  /*1f70*/  RET.REL.NODEC R22 `(_Z15construct_toursPiPfS0_iP17curandStateXORWOW) ;  /* 0xffffffe016207950 */ /* 0x000fea0003c3ffff */
.L_x_48:
        /* <DEDUP_REMOVED lines=16> */
.L_x_80:


//--------------------- .text._Z17compute_distancesPfS_S_S_i --------------------------
	.section	.text._Z17compute_distancesPfS_S_S_i,"ax",@progbits
	.align	128
        .global         _Z17compute_distancesPfS_S_S_i
        .type           _Z17compute_distancesPfS_S_S_i,@function
        .size           _Z17compute_distancesPfS_S_S_i,(.L_x_81 - _Z17compute_distancesPfS_S_S_i)
        .other          _Z17compute_distancesPfS_S_S_i,@"STO_CUDA_ENTRY STV_DEFAULT"
_Z17compute_distancesPfS_S_S_i:
.text._Z17compute_distancesPfS_S_S_i:
[----:B------:R-:W-:Y:S01]  /*0000*/  LDC R1, c[0x0][0x37c] ;  /* 0x0000df00ff017b82 */ /* 0x000fe20000000800 */
[----:B------:R-:W0:Y:S07]  /*0010*/  S2R R4, SR_TID.X ;  /* 0x0000000000047919 */ /* 0x000e2e0000002100 */
[----:B------:R-:W1:Y:S01]  /*0020*/  S2UR UR4, SR_CTAID.X ;  /* 0x00000000000479c3 */ /* 0x000e620000002500 */
[----:B------:R-:W1:Y:S01]  /*0030*/  LDCU UR5, c[0x0][0x360] ;  /* 0x00006c00ff0577ac */ /* 0x000e620008000800 */
[----:B------:R-:W2:Y:S02]  /*0040*/  LDCU UR6, c[0x0][0x3a0] ;  /* 0x00007400ff0677ac */ /* 0x000ea40008000800 */
[----:B--2---:R-:W-:Y:S01]  /*0050*/  MOV R31, UR6 ;  /* 0x00000006001f7c02 */ /* 0x004fe20008000f00 */
[----:B-1----:R-:W-:-:S06]  /*0060*/  UIMAD UR4, UR4, UR5, URZ ;  /* 0x00000005040472a4 */ /* 0x002fcc000f8e02ff */
[----:B0-----:R-:W-:-:S04]  /*0070*/  IADD3 R14, PT, PT, R4, UR4, RZ ;  /* 0x00000004040e7c10 */ /* 0x001fc8000fffe0ff */
[----:B------:R-:W-:-:S13]  /*0080*/  ISETP.GE.AND P0, PT, R14, R31, PT ;  /* 0x0000001f0e00720c */ /* 0x000fda0003f06270 */
[----:B------:R-:W-:Y:S05]  /*0090*/  @P0 EXIT ;  /* 0x000000000000094d */ /* 0x000fea0003800000 */
[----:B------:R-:W0:Y:S01]  /*00a0*/  LDC.64 R28, c[0x0][0x380] ;  /* 0x0000e000ff1c7b82 */ /* 0x000e220000000a00 */
[----:B------:R-:W-:Y:S01]  /*00b0*/  IADD3 R0, PT, PT, -R14, R31, RZ ;  /* 0x0000001f0e007210 */ /* 0x000fe20007ffe1ff */
[----:B------:R-:W1:Y:S01]  /*00c0*/  LDCU.64 UR6, c[0x0][0x358] ;  /* 0x00006b00ff0677ac */ /* 0x000e620008000a00 */
[----:B------:R-:W-:Y:S01]  /*00d0*/  BSSY.RECONVERGENT B0, `(.L_x_49) ;  /* 0x0000038000007945 */ /* 0x000fe20003800200 */
[----:B------:R-:W-:Y:S02]  /*00e0*/  MOV R5, R14 ;  /* 0x0000000e00057202 */ /* 0x000fe40000000f00 */
[----:B------:R-:W-:Y:S01]  /*00f0*/  LOP3.LUT P0, R0, R0, 0x3, RZ, 0xc0, !PT ;  /* 0x0000000300007812 */ /* 0x000fe2000780c0ff */
[----:B------:R-:W2:Y:S01]  /*0100*/  LDCU UR5, c[0x0][0x3a0] ;  /* 0x00007400ff0577ac */ /* 0x000ea20008000800 */
[----:B------:R-:W3:Y:S01]  /*0110*/  LDC.64 R26, c[0x0][0x388] ;  /* 0x0000e200ff1a7b82 */ /* 0x000ee20000000a00 */
[----:B0-----:R-:W-:-:S04]  /*0120*/  IMAD.WIDE R28, R14, 0x4, R28 ;  /* 0x000000040e1c7825 */ /* 0x001fc800078e021c */
[----:B---3--:R-:W-:-:S06]  /*0130*/  IMAD.WIDE R26, R14, 0x4, R26 ;  /* 0x000000040e1a7825 */ /* 0x008fcc00078e021a */
[----:B-12---:R-:W-:Y:S05]  /*0140*/  @!P0 BRA `(.L_x_50) ;  /* 0x0000000000c08947 */ /* 0x006fea0003800000 */
[----:B------:R-:W0:Y:S01]  /*0150*/  LDC.64 R16, c[0x0][0x390] ;  /* 0x0000e400ff107b82 */ /* 0x000e220000000a00 */
[----:B------:R-:W-:Y:S01]  /*0160*/  IMAD R15, R14, R31, R14 ;  /* 0x0000001f0e0f7224 */ /* 0x000fe200078e020e */
[----:B------:R-:W-:Y:S02]  /*0170*/  IADD3 R20, PT, PT, -R0, RZ, RZ ;  /* 0x000000ff00147210 */ /* 0x000fe40007ffe1ff */
[----:B------:R-:W-:Y:S02]  /*0180*/  MOV R5, R14 ;  /* 0x0000000e00057202 */ /* 0x000fe40000000f00 */
[----:B------:R-:W-:Y:S02]  /*0190*/  MOV R21, R15 ;  /* 0x0000000f00157202 */ /* 0x000fe40000000f00 */
[----:B------:R-:W1:Y:S08]  /*01a0*/  LDC.64 R18, c[0x0][0x398] ;  /* 0x0000e600ff127b82 */ /* 0x000e700000000a00 */
[----:B------:R-:W2:Y:S08]  /*01b0*/  LDC.64 R8, c[0x0][0x380] ;  /* 0x0000e000ff087b82 */ /* 0x000eb00000000a00 */
[----:B------:R-:W3:Y:S02]  /*01c0*/  LDC.64 R2, c[0x0][0x388] ;  /* 0x0000e200ff027b82 */ /* 0x000ee40000000a00 */
.L_x_54:
[C---:B---34-:R-:W-:Y:S01]  /*01d0*/  IMAD.WIDE R6, R5.reuse, 0x4, R2 ;  /* 0x0000000405067825 */ /* 0x058fe200078e0202 */
[----:B------:R-:W3:Y:S03]  /*01e0*/  LDG.E R10, desc[UR6][R26.64] ;  /* 0x000000061a0a7981 */ /* 0x000ee6000c1e1900 */
[----:B--2---:R-:W-:Y:S01]  /*01f0*/  IMAD.WIDE R22, R5, 0x4, R8 ;  /* 0x0000000405167825 */ /* 0x004fe200078e0208 */
[----:B------:R-:W2:Y:S04]  /*0200*/  LDG.E R0, desc[UR6][R28.64] ;  /* 0x000000061c007981 */ /* 0x000ea8000c1e1900 */
[----:B------:R-:W3:Y:S04]  /*0210*/  LDG.E R7, desc[UR6][R6.64] ;  /* 0x0000000606077981 */ /* 0x000ee8000c1e1900 */
[----:B------:R-:W2:Y:S01]  /*0220*/  LDG.E R23, desc[UR6][R22.64] ;  /* 0x0000000616177981 */ /* 0x000ea2000c1e1900 */
[----:B------:R-:W-:Y:S01]  /*0230*/  BSSY.RECONVERGENT B1, `(.L_x_51) ;  /* 0x0000013000017945 */ /* 0x000fe20003800200 */
[----:B-1----:R-:W-:-:S04]  /*0240*/  IMAD.WIDE R12, R15, 0x4, R18 ;  /* 0x000000040f0c7825 */ /* 0x002fc800078e0212 */
[----:B---3--:R-:W-:Y:S01]  /*0250*/  FADD R10, R10, -R7 ;  /* 0x800000070a0a7221 */ /* 0x008fe20000000000 */
[----:B--2---:R-:W-:-:S03]  /*0260*/  FADD R0, R0, -R23 ;  /* 0x8000001700007221 */ /* 0x004fc60000000000 */
[----:B------:R-:W-:-:S04]  /*0270*/  FMUL R11, R10, R10 ;  /* 0x0000000a0a0b7220 */ /* 0x000fc80000400000 */
[----:B------:R-:W-:-:S05]  /*0280*/  FFMA R25, R0, R0, R11 ;  /* 0x0000000000197223 */ /* 0x000fca000000000b */
[----:B------:R-:W-:Y:S01]  /*0290*/  IADD3 R0, PT, PT, R25, -0xd000000, RZ ;  /* 0xf300000019007810 */ /* 0x000fe20007ffe0ff */
[----:B------:R1:W2:Y:S03]  /*02a0*/  MUFU.RSQ R24, R25 ;  /* 0x0000001900187308 */ /* 0x0002a60000001400 */
[----:B------:R-:W-:Y:S01]  /*02b0*/  ISETP.GT.U32.AND P0, PT, R0, 0x727fffff, PT ;  /* 0x727fffff0000780c */ /* 0x000fe20003f04070 */
[----:B0-----:R-:W-:-:S12]  /*02c0*/  IMAD.WIDE R10, R15, 0x4, R16 ;  /* 0x000000040f0a7825 */ /* 0x001fd800078e0210 */
[----:B-1----:R-:W-:Y:S05]  /*02d0*/  @!P0 BRA `(.L_x_52) ;  /* 0x0000000000108947 */ /* 0x002fea0003800000 */
[----:B------:R-:W-:Y:S02]  /*02e0*/  MOV R0, R25 ;  /* 0x0000001900007202 */ /* 0x000fe40000000f00 */
[----:B------:R-:W-:-:S07]  /*02f0*/  MOV R6, 0x310 ;  /* 0x0000031000067802 */ /* 0x000fce0000000f00 */
[----:B--2---:R-:W-:Y:S05]  /*0300*/  CALL.REL.NOINC `($__internal_2_$__cuda_sm20_sqrt_rn_f32_slowpath) ;  /* 0x0000000800747944 */ /* 0x004fea0003c00000 */
[----:B------:R-:W-:Y:S05]  /*0310*/  BRA `(.L_x_53) ;  /* 0x0000000000107947 */ /* 0x000fea0003800000 */
.L_x_52:
[----:B--2---:R-:W-:Y:S01]  /*0320*/  FMUL.FTZ R32, R25, R24 ;  /* 0x0000001819207220 */ /* 0x004fe20000410000 */
[----:B------:R-:W-:-:S03]  /*0330*/  FMUL.FTZ R0, R24, 0.5 ;  /* 0x3f00000018007820 */ /* 0x000fc60000410000 */
[----:B------:R-:W-:-:S04]  /*0340*/  FFMA R7, -R32, R32, R25 ;  /* 0x0000002020077223 */ /* 0x000fc80000000119 */
[----:B------:R-:W-:-:S07]  /*0350*/  FFMA R32, R7, R0, R32 ;  /* 0x0000000007207223 */ /* 0x000fce0000000020 */
.L_x_53:
[----:B------:R-:W-:Y:S05]  /*0360*/  BSYNC.RECONVERGENT B1 ;  /* 0x0000000000017941 */ /* 0x000fea0003800200 */
.L_x_51:
[----:B------:R-:W-:Y:S02]  /*0370*/  HFMA2 R25, -RZ, RZ, 1.875, 0 ;  /* 0x3f800000ff197431 */ /* 0x000fe400000001ff */
[C---:B------:R-:W-:Y:S01]  /*0380*/  IMAD.WIDE R6, R21.reuse, 0x4, R16 ;  /* 0x0000000415067825 */ /* 0x040fe200078e0210 */
[----:B------:R4:W-:Y:S01]  /*0390*/  STG.E desc[UR6][R10.64], R32 ;  /* 0x000000200a007986 */ /* 0x0009e2000c101906 */
[----:B------:R-:W-:Y:S02]  /*03a0*/  IADD3 R20, PT, PT, R20, 0x1, RZ ;  /* 0x0000000114147810 */ /* 0x000fe40007ffe0ff */
[----:B------:R-:W-:Y:S01]  /*03b0*/  IMAD.WIDE R22, R21, 0x4, R18 ;  /* 0x0000000415167825 */ /* 0x000fe200078e0212 */
[----:B------:R4:W-:Y:S01]  /*03c0*/  STG.E desc[UR6][R6.64], R32 ;  /* 0x0000002006007986 */ /* 0x0009e2000c101906 */
[----:B------:R-:W-:Y:S02]  /*03d0*/  ISETP.NE.AND P0, PT, R20, RZ, PT ;  /* 0x000000ff1400720c */ /* 0x000fe40003f05270 */
[----:B------:R-:W-:Y:S01]  /*03e0*/  MOV R31, UR5 ;  /* 0x00000005001f7c02 */ /* 0x000fe20008000f00 */
[----:B------:R4:W-:Y:S01]  /*03f0*/  STG.E desc[UR6][R12.64], R25 ;  /* 0x000000190c007986 */ /* 0x0009e2000c101906 */
[----:B------:R-:W-:-:S02]  /*0400*/  IADD3 R5, PT, PT, R5, 0x1, RZ ;  /* 0x0000000105057810 */ /* 0x000fc40007ffe0ff */
[----:B------:R-:W-:Y:S01]  /*0410*/  IADD3 R15, PT, PT, R15, 0x1, RZ ;  /* 0x000000010f0f7810 */ /* 0x000fe20007ffe0ff */
[----:B------:R4:W-:Y:S01]  /*0420*/  STG.E desc[UR6][R22.64], R25 ;  /* 0x0000001916007986 */ /* 0x0009e2000c101906 */
[----:B------:R-:W-:-:S05]  /*0430*/  IADD3 R21, PT, PT, R21, R31, RZ ;  /* 0x0000001f15157210 */ /* 0x000fca0007ffe0ff */
[----:B------:R-:W-:Y:S05]  /*0440*/  @P0 BRA `(.L_x_54) ;  /* 0xfffffffc00600947 */ /* 0x000fea000383ffff */
.L_x_50:
[----:B------:R-:W-:Y:S05]  /*0450*/  BSYNC.RECONVERGENT B0 ;  /* 0x0000000000007941 */ /* 0x000fea0003800200 */
.L_x_49:
[----:B------:R-:W-:-:S04]  /*0460*/  IADD3 R4, PT, PT, R4, UR4, -R31 ;  /* 0x0000000404047c10 */ /* 0x000fc8000fffe81f */
[----:B------:R-:W-:-:S13]  /*0470*/  ISETP.GT.U32.AND P0, PT, R4, -0x4, PT ;  /* 0xfffffffc0400780c */ /* 0x000fda0003f04070 */
[----:B------:R-:W-:Y:S05]  /*0480*/  @P0 EXIT ;  /* 0x000000000000094d */ /* 0x000fea0003800000 */
[----:B------:R-:W0:Y:S01]  /*0490*/  LDC R4, c[0x0][0x3a0] ;  /* 0x0000e800ff047b82 */ /* 0x000e220000000800 */
[-C--:B------:R-:W-:Y:S02]  /*04a0*/  IMAD R3, R5, R31.reuse, R14 ;  /* 0x0000001f05037224 */ /* 0x080fe400078e020e */
[----:B------:R-:W-:-:S05]  /*04b0*/  IMAD R2, R14, R31, R5 ;  /* 0x0000001f0e027224 */ /* 0x000fca00078e0205 */
[----:B----4-:R-:W1:Y:S08]  /*04c0*/  LDC.64 R24, c[0x0][0x390] ;  /* 0x0000e400ff187b82 */ /* 0x010e700000000a00 */
[----:B------:R-:W2:Y:S08]  /*04d0*/  LDC.64 R22, c[0x0][0x398] ;  /* 0x0000e600ff167b82 */ /* 0x000eb00000000a00 */
[----:B------:R-:W3:Y:S08]  /*04e0*/  LDC.64 R20, c[0x0][0x380] ;  /* 0x0000e000ff147b82 */ /* 0x000ef00000000a00 */
[----:B------:R-:W4:Y:S02]  /*04f0*/  LDC.64 R18, c[0x0][0x388] ;  /* 0x0000e200ff127b82 */ /* 0x000f240000000a00 */
.L_x_67:
[C---:B----4-:R-:W-:Y:S01]  /*0500*/  IMAD.WIDE R16, R5.reuse, 0x4, R18 ;  /* 0x0000000405107825 */ /* 0x050fe200078e0212 */
[----:B------:R-:W4:Y:S03]  /*0510*/  LDG.E R6, desc[UR6][R26.64] ;  /* 0x000000061a067981 */ /* 0x000f26000c1e1900 */
[----:B---3--:R-:W-:Y:S01]  /*0520*/  IMAD.WIDE R14, R5, 0x4, R20 ;  /* 0x00000004050e7825 */ /* 0x008fe200078e0214 */
[----:B0-----:R-:W4:Y:S04]  /*0530*/  LDG.E R9, desc[UR6][R16.64] ;  /* 0x0000000610097981 */ /* 0x001f28000c1e1900 */
[----:B------:R-:W3:Y:S04]  /*0540*/  LDG.E R0, desc[UR6][R28.64] ;  /* 0x000000061c007981 */ /* 0x000ee8000c1e1900 */
[----:B------:R-:W3:Y:S01]  /*0550*/  LDG.E R7, desc[UR6][R14.64] ;  /* 0x000000060e077981 */ /* 0x000ee2000c1e1900 */
[----:B------:R-:W-:Y:S01]  /*0560*/  BSSY.RECONVERGENT B0, `(.L_x_55) ;  /* 0x0000011000007945 */ /* 0x000fe20003800200 */
[----:B----4-:R-:W-:Y:S01]  /*0570*/  FADD R6, R6, -R9 ;  /* 0x8000000906067221 */ /* 0x010fe20000000000 */
[----:B---3--:R-:W-:-:S03]  /*0580*/  FADD R0, R0, -R7 ;  /* 0x8000000700007221 */ /* 0x008fc60000000000 */
[----:B------:R-:W-:-:S04]  /*0590*/  FMUL R7, R6, R6 ;  /* 0x0000000606077220 */ /* 0x000fc80000400000 */
[----:B------:R-:W-:-:S05]  /*05a0*/  FFMA R7, R0, R0, R7 ;  /* 0x0000000000077223 */ /* 0x000fca0000000007 */
[----:B------:R-:W-:Y:S01]  /*05b0*/  IADD3 R0, PT, PT, R7, -0xd000000, RZ ;  /* 0xf300000007007810 */ /* 0x000fe20007ffe0ff */
[----:B------:R3:W4:Y:S03]  /*05c0*/  MUFU.RSQ R6, R7 ;  /* 0x0000000700067308 */ /* 0x0007260000001400 */
[----:B------:R-:W-:-:S13]  /*05d0*/  ISETP.GT.U32.AND P0, PT, R0, 0x727fffff, PT ;  /* 0x727fffff0000780c */ /* 0x000fda0003f04070 */
[----:B---3--:R-:W-:Y:S05]  /*05e0*/  @!P0 BRA `(.L_x_56) ;  /* 0x0000000000108947 */ /* 0x008fea0003800000 */
[----:B------:R-:W-:Y:S02]  /*05f0*/  MOV R0, R7 ;  /* 0x0000000700007202 */ /* 0x000fe40000000f00 */
[----:B----4-:R-:W-:-:S07]  /*0600*/  MOV R6, 0x620 ;  /* 0x0000062000067802 */ /* 0x010fce0000000f00 */
[----:B012---:R-:W-:Y:S05]  /*0610*/  CALL.REL.NOINC `($__internal_2_$__cuda_sm20_sqrt_rn_f32_slowpath) ;  /* 0x0000000400b07944 */ /* 0x007fea0003c00000 */
[----:B------:R-:W-:Y:S05]  /*0620*/  BRA `(.L_x_57) ;  /* 0x0000000000107947 */ /* 0x000fea0003800000 */
.L_x_56:
[----:B----4-:R-:W-:Y:S01]  /*0630*/  FMUL.FTZ R32, R7, R6 ;  /* 0x0000000607207220 */ /* 0x010fe20000410000 */
[----:B------:R-:W-:-:S03]  /*0640*/  FMUL.FTZ R0, R6, 0.5 ;  /* 0x3f00000006007820 */ /* 0x000fc60000410000 */
[----:B------:R-:W-:-:S04]  /*0650*/  FFMA R7, -R32, R32, R7 ;  /* 0x0000002020077223 */ /* 0x000fc80000000107 */
[----:B------:R-:W-:-:S07]  /*0660*/  FFMA R32, R7, R0, R32 ;  /* 0x0000000007207223 */ /* 0x000fce0000000020 */
.L_x_57:
[----:B------:R-:W-:Y:S05]  /*0670*/  BSYNC.RECONVERGENT B0 ;  /* 0x0000000000007941 */ /* 0x000fea0003800200 */
.L_x_55:
[----:B------:R-:W-:Y:S02]  /*0680*/  HFMA2 R35, -RZ, RZ, 1.875, 0 ;  /* 0x3f800000ff237431 */ /* 0x000fe400000001ff */
[----:B-1----:R-:W-:-:S04]  /*0690*/  IMAD.WIDE R12, R2, 0x4, R24 ;  /* 0x00000004020c7825 */ /* 0x002fc800078e0218 */
[C---:B------:R-:W-:Y:S01]  /*06a0*/  IMAD.WIDE R8, R3.reuse, 0x4, R24 ;  /* 0x0000000403087825 */ /* 0x040fe200078e0218 */
[----:B------:R1:W-:Y:S03]  /*06b0*/  STG.E desc[UR6][R12.64], R32 ;  /* 0x000000200c007986 */ /* 0x0003e6000c101906 */
[--C-:B--2---:R-:W-:Y:S01]  /*06c0*/  IMAD.WIDE R10, R2, 0x4, R22.reuse ;  /* 0x00000004020a7825 */ /* 0x104fe200078e0216 */
[----:B------:R1:W-:Y:S03]  /*06d0*/  STG.E desc[UR6][R8.64], R32 ;  /* 0x0000002008007986 */ /* 0x0003e6000c101906 */
[----:B------:R-:W-:Y:S01]  /*06e0*/  IMAD.WIDE R30, R3, 0x4, R22 ;  /* 0x00000004031e7825 */ /* 0x000fe200078e0216 */
[----:B------:R1:W-:Y:S04]  /*06f0*/  STG.E desc[UR6][R10.64], R35 ;  /* 0x000000230a007986 */ /* 0x0003e8000c101906 */
[----:B------:R1:W-:Y:S04]  /*0700*/  STG.E desc[UR6][R30.64], R35 ;  /* 0x000000231e007986 */ /* 0x0003e8000c101906 */
[----:B------:R-:W2:Y:S04]  /*0710*/  LDG.E R6, desc[UR6][R26.64] ;  /* 0x000000061a067981 */ /* 0x000ea8000c1e1900 */
[----:B------:R-:W2:Y:S04]  /*0720*/  LDG.E R33, desc[UR6][R16.64+0x4] ;  /* 0x0000040610217981 */ /* 0x000ea8000c1e1900 */
[----:B------:R-:W3:Y:S04]  /*0730*/  LDG.E R0, desc[UR6][R28.64] ;  /* 0x000000061c007981 */ /* 0x000ee8000c1e1900 */
[----:B------:R-:W3:Y:S01]  /*0740*/  LDG.E R7, desc[UR6][R14.64+0x4] ;  /* 0x000004060e077981 */ /* 0x000ee2000c1e1900 */
[----:B------:R-:W-:Y:S01]  /*0750*/  BSSY.RECONVERGENT B0, `(.L_x_58) ;  /* 0x0000011000007945 */ /* 0x000fe20003800200 */
[----:B--2---:R-:W-:Y:S01]  /*0760*/  FADD R6, R6, -R33 ;  /* 0x8000002106067221 */ /* 0x004fe20000000000 */
[----:B---3--:R-:W-:-:S03]  /*0770*/  FADD R0, R0, -R7 ;  /* 0x8000000700007221 */ /* 0x008fc60000000000 */
[----:B------:R-:W-:-:S04]  /*0780*/  FMUL R7, R6, R6 ;  /* 0x0000000606077220 */ /* 0x000fc80000400000 */
[----:B------:R-:W-:-:S04]  /*0790*/  FFMA R7, R0, R0, R7 ;  /* 0x0000000000077223 */ /* 0x000fc80000000007 */
[----:B------:R1:W2:Y:S01]  /*07a0*/  MUFU.RSQ R6, R7 ;  /* 0x0000000700067308 */ /* 0x0002a20000001400 */
[----:B------:R-:W-:-:S04]  /*07b0*/  IADD3 R0, PT, PT, R7, -0xd000000, RZ ;  /* 0xf300000007007810 */ /* 0x000fc80007ffe0ff */
[----:B------:R-:W-:-:S13]  /*07c0*/  ISETP.GT.U32.AND P0, PT, R0, 0x727fffff, PT ;  /* 0x727fffff0000780c */ /* 0x000fda0003f04070 */
[----:B-12---:R-:W-:Y:S05]  /*07d0*/  @!P0 BRA `(.L_x_59) ;  /* 0x0000000000108947 */ /* 0x006fea0003800000 */
[----:B------:R-:W-:Y:S02]  /*07e0*/  MOV R0, R7 ;  /* 0x0000000700007202 */ /* 0x000fe40000000f00 */
[----:B------:R-:W-:-:S07]  /*07f0*/  MOV R6, 0x810 ;  /* 0x0000081000067802 */ /* 0x000fce0000000f00 */
[----:B0-----:R-:W-:Y:S05]  /*0800*/  CALL.REL.NOINC `($__internal_2_$__cuda_sm20_sqrt_rn_f32_slowpath) ;  /* 0x0000000400347944 */ /* 0x001fea0003c00000 */
[----:B------:R-:W-:Y:S05]  /*0810*/  BRA `(.L_x_60) ;  /* 0x0000000000107947 */ /* 0x000fea0003800000 */
.L_x_59:
[----:B------:R-:W-:Y:S01]  /*0820*/  FMUL.FTZ R32, R7, R6 ;  /* 0x0000000607207220 */ /* 0x000fe20000410000 */
[----:B------:R-:W-:-:S03]  /*0830*/  FMUL.FTZ R0, R6, 0.5 ;  /* 0x3f00000006007820 */ /* 0x000fc60000410000 */
[----:B------:R-:W-:-:S04]  /*0840*/  FFMA R7, -R32, R32, R7 ;  /* 0x0000002020077223 */ /* 0x000fc80000000107 */
[----:B------:R-:W-:-:S07]  /*0850*/  FFMA R32, R7, R0, R32 ;  /* 0x0000000007207223 */ /* 0x000fce0000000020 */
.L_x_60:
[----:B------:R-:W-:Y:S05]  /*0860*/  BSYNC.RECONVERGENT B0 ;  /* 0x0000000000007941 */ /* 0x000fea0003800200 */
.L_x_58:
[C---:B0-----:R-:W-:Y:S01]  /*0870*/  IMAD.WIDE R8, R4.reuse, 0x4, R8 ;  /* 0x0000000404087825 */ /* 0x041fe200078e0208 */
[----:B------:R-:W-:Y:S01]  /*0880*/  MOV R35, 0x3f800000 ;  /* 0x3f80000000237802 */ /* 0x000fe20000000f00 */
[----:B------:R0:W-:Y:S02]  /*0890*/  STG.E desc[UR6][R12.64+0x4], R32 ;  /* 0x000004200c007986 */ /* 0x0001e4000c101906 */
[----:B------:R-:W-:Y:S02]  /*08a0*/  IMAD.WIDE R30, R4, 0x4, R30 ;  /* 0x00000004041e7825 */ /* 0x000fe400078e021e */
[----:B------:R0:W-:Y:S04]  /*08b0*/  STG.E desc[UR6][R8.64], R32 ;  /* 0x0000002008007986 */ /* 0x0001e8000c101906 */
        /* <DEDUP_REMOVED lines=11> */
[----:B------:R0:W1:Y:S01]  /*0970*/  MUFU.RSQ R6, R7 ;  /* 0x0000000700067308 */ /* 0x0000620000001400 */
[----:B------:R-:W-:-:S04]  /*0980*/  IADD3 R0, PT, PT, R7, -0xd000000, RZ ;  /* 0xf300000007007810 */ /* 0x000fc80007ffe0ff */
[----:B------:R-:W-:-:S13]  /*0990*/  ISETP.GT.U32.AND P0, PT, R0, 0x727fffff, PT ;  /* 0x727fffff0000780c */ /* 0x000fda0003f04070 */
[----:B01----:R-:W-:Y:S05]  /*09a0*/  @!P0 BRA `(.L_x_62) ;  /* 0x0000000000108947 */ /* 0x003fea0003800000 */
[----:B------:R-:W-:Y:S02]  /*09b0*/  MOV R0, R7 ;  /* 0x0000000700007202 */ /* 0x000fe40000000f00 */
[----:B------:R-:W-:-:S07]  /*09c0*/  MOV R6, 0x9e0 ;  /* 0x000009e000067802 */ /* 0x000fce0000000f00 */
[----:B------:R-:W-:Y:S05]  /*09d0*/  CALL.REL.NOINC `($__internal_2_$__cuda_sm20_sqrt_rn_f32_slowpath) ;  /* 0x0000000000c07944 */ /* 0x000fea0003c00000 */
[----:B------:R-:W-:Y:S05]  /*09e0*/  BRA `(.L_x_63) ;  /* 0x0000000000107947 */ /* 0x000fea0003800000 */
.L_x_62:
[----:B------:R-:W-:Y:S01]  /*09f0*/  FMUL.FTZ R32, R7, R6 ;  /* 0x0000000607207220 */ /* 0x000fe20000410000 */
[----:B------:R-:W-:-:S03]  /*0a00*/  FMUL.FTZ R0, R6, 0.5 ;  /* 0x3f00000006007820 */ /* 0x000fc60000410000 */
[----:B------:R-:W-:-:S04]  /*0a10*/  FFMA R7, -R32, R32, R7 ;  /* 0x0000002020077223 */ /* 0x000fc80000000107 */
[----:B------:R-:W-:-:S07]  /*0a20*/  FFMA R32, R7, R0, R32 ;  /* 0x0000000007207223 */ /* 0x000fce0000000020 */
.L_x_63:
[----:B------:R-:W-:Y:S05]  /*0a30*/  BSYNC.RECONVERGENT B0 ;  /* 0x0000000000007941 */ /* 0x000fea0003800200 */
.L_x_61:
[----:B------:R-:W-:Y:S02]  /*0a40*/  HFMA2 R33, -RZ, RZ, 1.875, 0 ;  /* 0x3f800000ff217431 */ /* 0x000fe400000001ff */
[C---:B------:R-:W-:Y:S01]  /*0a50*/  IMAD.WIDE R8, R4.reuse, 0x4, R8 ;  /* 0x0000000404087825 */ /* 0x040fe200078e0208 */
[----:B------:R0:W-:Y:S03]  /*0a60*/  STG.E desc[UR6][R12.64+0x8], R32 ;  /* 0x000008200c007986 */ /* 0x0001e6000c101906 */
[----:B------:R-:W-:Y:S01]  /*0a70*/  IMAD.WIDE R30, R4, 0x4, R30 ;  /* 0x00000004041e7825 */ /* 0x000fe200078e021e */
        /* <DEDUP_REMOVED lines=8> */
[----:B--2---:R-:W-:-:S04]  /*0b00*/  FADD R6, R6, -R17 ;  /* 0x8000001106067221 */ /* 0x004fc80000000000 */
[----:B------:R-:W-:Y:S01]  /*0b10*/  FMUL R7, R6, R6 ;  /* 0x0000000606077220 */ /* 0x000fe20000400000 */
[----:B---3--:R-:W-:-:S04]  /*0b20*/  FADD R0, R0, -R15 ;  /* 0x8000000f00007221 */ /* 0x008fc80000000000 */
        /* <DEDUP_REMOVED lines=9> */
.L_x_65:
[----:B------:R-:W-:Y:S01]  /*0bc0*/  FMUL.FTZ R32, R7, R6 ;  /* 0x0000000607207220 */ /* 0x000fe20000410000 */
[----:B------:R-:W-:-:S03]  /*0bd0*/  FMUL.FTZ R0, R6, 0.5 ;  /* 0x3f00000006007820 */ /* 0x000fc60000410000 */
[----:B------:R-:W-:-:S04]  /*0be0*/  FFMA R7, -R32, R32, R7 ;  /* 0x0000002020077223 */ /* 0x000fc80000000107 */
[----:B------:R-:W-:-:S07]  /*0bf0*/  FFMA R32, R7, R0, R32 ;  /* 0x0000000007207223 */ /* 0x000fce0000000020 */
.L_x_66:
[----:B------:R-:W-:Y:S05]  /*0c00*/  BSYNC.RECONVERGENT B0 ;  /* 0x0000000000007941 */ /* 0x000fea0003800200 */
.L_x_64:
[C---:B------:R-:W-:Y:S01]  /*0c10*/  IMAD.WIDE R8, R4.reuse, 0x4, R8 ;  /* 0x0000000404087825 */ /* 0x040fe200078e0208 */
[----:B------:R-:W-:Y:S01]  /*0c20*/  MOV R7, 0x3f800000 ;  /* 0x3f80000000077802 */ /* 0x000fe20000000f00 */
[----:B------:R0:W-:Y:S01]  /*0c30*/  STG.E desc[UR6][R12.64+0xc], R32 ;  /* 0x00000c200c007986 */ /* 0x0001e2000c101906 */
[----:B------:R-:W-:Y:S01]  /*0c40*/  IADD3 R5, PT, PT, R5, 0x4, RZ ;  /* 0x0000000405057810 */ /* 0x000fe20007ffe0ff */
[C---:B------:R-:W-:Y:S01]  /*0c50*/  IMAD.WIDE R30, R4.reuse, 0x4, R30 ;  /* 0x00000004041e7825 */ /* 0x040fe200078e021e */
[----:B------:R-:W-:Y:S01]  /*0c60*/  LEA R3, R4, R3, 0x2 ;  /* 0x0000000304037211 */ /* 0x000fe200078e10ff */
[----:B------:R0:W-:Y:S01]  /*0c70*/  STG.E desc[UR6][R8.64], R32 ;  /* 0x0000002008007986 */ /* 0x0001e2000c101906 */
[----:B------:R-:W-:Y:S02]  /*0c80*/  ISETP.GE.AND P0, PT, R5, R4, PT ;  /* 0x000000040500720c */ /* 0x000fe40003f06270 */
[----:B------:R-:W-:Y:S01]  /*0c90*/  IADD3 R2, PT, PT, R2, 0x4, RZ ;  /* 0x0000000402027810 */ /* 0x000fe20007ffe0ff */
[----:B------:R0:W-:Y:S04]  /*0ca0*/  STG.E desc[UR6][R10.64+0xc], R7 ;  /* 0x00000c070a007986 */ /* 0x0001e8000c101906 */
[----:B------:R0:W-:Y:S06]  /*0cb0*/  STG.E desc[UR6][R30.64], R7 ;  /* 0x000000071e007986 */ /* 0x0001ec000c101906 */
[----:B------:R-:W-:Y:S05]  /*0cc0*/  @!P0 BRA `(.L_x_67) ;  /* 0xfffffff8000c8947 */ /* 0x000fea000383ffff */
[----:B------:R-:W-:Y:S05]  /*0cd0*/  EXIT ;  /* 0x000000000000794d */ /* 0x000fea0003800000 */
        .weak           $__internal_2_$__cuda_sm20_sqrt_rn_f32_slowpath
        .type           $__internal_2_$__cuda_sm20_sqrt_rn_f32_slowpath,@function
        .size           $__internal_2_$__cuda_sm20_sqrt_rn_f32_slowpath,(.L_x_81 - $__internal_2_$__cuda_sm20_sqrt_rn_f32_slowpath)
$__internal_2_$__cuda_sm20_sqrt_rn_f32_slowpath:
[----:B------:R-:W-:-:S13]  /*0ce0*/  LOP3.LUT P0, RZ, R0, 0x7fffffff, RZ, 0xc0, !PT ;  /* 0x7fffffff00ff7812 */ /* 0x000fda000780c0ff */
[----:B------:R-:W-:Y:S01]  /*0cf0*/  @!P0 MOV R32, R0 ;  /* 0x0000000000208202 */ /* 0x000fe20000000f00 */
[----:B------:R-:W-:Y:S06]  /*0d00*/  @!P0 BRA `(.L_x_68) ;  /* 0x0000000000408947 */ /* 0x000fec0003800000 */
[----:B------:R-:W-:-:S13]  /*0d10*/  FSETP.GEU.FTZ.AND P0, PT, R0, RZ, PT ;  /* 0x000000ff0000720b */ /* 0x000fda0003f1e000 */
[----:B------:R-:W-:Y:S01]  /*0d20*/  @!P0 MOV R32, 0x7fffffff ;  /* 0x7fffffff00208802 */ /* 0x000fe20000000f00 */
[----:B------:R-:W-:Y:S06]  /*0d30*/  @!P0 BRA `(.L_x_68) ;  /* 0x0000000000348947 */ /* 0x000fec0003800000 */
[----:B------:R-:W-:-:S13]  /*0d40*/  FSETP.GTU.FTZ.AND P0, PT, |R0|, +INF , PT ;  /* 0x7f8000000000780b */ /* 0x000fda0003f1c200 */
[----:B------:R-:W-:Y:S01]  /*0d50*/  @P0 FADD.FTZ R32, R0, 1 ;  /* 0x3f80000000200421 */ /* 0x000fe20000010000 */
[----:B------:R-:W-:Y:S06]  /*0d60*/  @P0 BRA `(.L_x_68) ;  /* 0x0000000000280947 */ /* 0x000fec0003800000 */
[----:B------:R-:W-:-:S13]  /*0d70*/  FSETP.NEU.FTZ.AND P0, PT, |R0|, +INF , PT ;  /* 0x7f8000000000780b */ /* 0x000fda0003f1d200 */
[----:B------:R-:W-:-:S04]  /*0d80*/  @P0 FFMA R7, R0, 1.84467440737095516160e+19, RZ ;  /* 0x5f80000000070823 */ /* 0x000fc800000000ff */
[----:B------:R-:W0:Y:S02]  /*0d90*/  @P0 MUFU.RSQ R32, R7 ;  /* 0x0000000700200308 */ /* 0x000e240000001400 */
[----:B0-----:R-:W-:Y:S01]  /*0da0*/  @P0 FMUL.FTZ R34, R7, R32 ;  /* 0x0000002007220220 */ /* 0x001fe20000410000 */
[----:B------:R-:W-:-:S03]  /*0db0*/  @P0 FMUL.FTZ R32, R32, 0.5 ;  /* 0x3f00000020200820 */ /* 0x000fc60000410000 */
[----:B------:R-:W-:-:S04]  /*0dc0*/  @P0 FADD.FTZ R33, -R34, -RZ ;  /* 0x800000ff22210221 */ /* 0x000fc80000010100 */
[----:B------:R-:W-:-:S04]  /*0dd0*/  @P0 FFMA R33, R34, R33, R7 ;  /* 0x0000002122210223 */ /* 0x000fc80000000007 */
[----:B------:R-:W-:Y:S01]  /*0de0*/  @P0 FFMA R33, R33, R32, R34 ;  /* 0x0000002021210223 */ /* 0x000fe20000000022 */
[----:B------:R-:W-:-:S03]  /*0df0*/  @!P0 MOV R32, R0 ;  /* 0x0000000000208202 */ /* 0x000fc60000000f00 */
[----:B------:R-:W-:-:S07]  /*0e00*/  @P0 FMUL.FTZ R32, R33, 2.3283064365386962891e-10 ;  /* 0x2f80000021200820 */ /* 0x000fce0000410000 */
.L_x_68:
[----:B------:R-:W-:-:S04]  /*0e10*/  HFMA2 R7, -RZ, RZ, 0, 0 ;  /* 0x00000000ff077431 */ /* 0x000fc800000001ff */
[----:B------:R-:W-:Y:S05]  /*0e20*/  RET.REL.NODEC R6 `(_Z17compute_distancesPfS_S_S_i) ;  /* 0xfffffff006747950 */ /* 0x000fea0003c3ffff */
.L_x_69:
        /* <DEDUP_REMOVED lines=13> */
.L_x_81:


//--------------------- .text._Z8init_rngP17curandStateXORWOWi --------------------------
	.section	.text._Z8init_rngP17curandStateXORWOWi,"ax",@progbits
	.align	128
        .global         _Z8init_rngP17curandStateXORWOWi
        .type           _Z8init_rngP17curandStateXORWOWi,@function
        .size           _Z8init_rngP17curandStateXORWOWi,(.L_x_87 - _Z8init_rngP17curandStateXORWOWi)
        .other          _Z8init_rngP17curandStateXORWOWi,@"STO_CUDA_ENTRY STV_DEFAULT"
_Z8init_rngP17curandStateXORWOWi:
.text._Z8init_rngP17curandStateXORWOWi:
        /* <DEDUP_REMOVED lines=9> */
[----:B------:R-:W-:Y:S01]  /*0090*/  IMAD.MOV.U32 R3, RZ, RZ, -0x266e14b1 ;  /* 0xd991eb4fff037424 */ /* 0x000fe200078e00ff */
[----:B------:R-:W-:Y:S05]  /*00a0*/  BSSY.RECONVERGENT B0, `(.L_x_70) ;  /* 0x00000e2000007945 */ /* 0x000fea0003800200 */
[----:B------:R-:W2:Y:S01]  /*00b0*/  LDC.64 R6, c[0x0][0x380] ;  /* 0x0000e000ff067b82 */ /* 0x000ea20000000a00 */
[C---:B0-----:R-:W-:Y:S02]  /*00c0*/  LOP3.LUT R0, R2.reuse, 0xaad26b49, RZ, 0x3c, !PT ;  /* 0xaad26b4902007812 */ /* 0x041fe400078e3cff */
[----:B------:R-:W-:-:S03]  /*00d0*/  ISETP.GT.AND P0, PT, R2, -0x1, PT ;  /* 0xffffffff0200780c */ /* 0x000fc60003f04270 */
[----:B------:R-:W-:Y:S01]  /*00e0*/  IMAD R0, R0, 0x4182bed5, RZ ;  /* 0x4182bed500007824 */ /* 0x000fe200078e02ff */
[----:B------:R-:W-:Y:S01]  /*00f0*/  SEL R3, R3, 0x8bf16996, P0 ;  /* 0x8bf1699603037807 */ /* 0x000fe20000000000 */
[C---:B--2---:R-:W-:Y:S01]  /*0100*/  IMAD.WIDE R6, R13.reuse, 0x30, R6 ;  /* 0x000000300d067825 */ /* 0x044fe200078e0206 */
[----:B------:R-:W-:Y:S02]  /*0110*/  ISETP.NE.AND P0, PT, R13, RZ, PT ;  /* 0x000000ff0d00720c */ /* 0x000fe40003f05270 */
[C---:B------:R-:W-:Y:S01]  /*0120*/  IADD3 R4, PT, PT, R3.reuse, 0x64f0c9, R0 ;  /* 0x0064f0c903047810 */ /* 0x040fe20007ffe000 */
[C---:B------:R-:W-:Y:S01]  /*0130*/  VIADD R5, R0.reuse, 0x75bcd15 ;  /* 0x075bcd1500057836 */ /* 0x040fe20000000000 */
[C---:B------:R-:W-:Y:S01]  /*0140*/  LOP3.LUT R8, R0.reuse, 0x159a55e5, RZ, 0x3c, !PT ;  /* 0x159a55e500087812 */ /* 0x040fe200078e3cff */
[----:B------:R-:W-:Y:S01]  /*0150*/  VIADD R11, R0, 0x583f19 ;  /* 0x00583f19000b7836 */ /* 0x000fe20000000000 */
[C---:B------:R-:W-:Y:S01]  /*0160*/  LOP3.LUT R10, R3.reuse, 0x5491333, RZ, 0x3c, !PT ;  /* 0x05491333030a7812 */ /* 0x040fe200078e3cff */
[----:B------:R-:W-:Y:S01]  /*0170*/  VIADD R9, R3, 0x1f123bb5 ;  /* 0x1f123bb503097836 */ /* 0x000fe20000000000 */
[----:B-1----:R0:W-:Y:S04]  /*0180*/  STG.E.64 desc[UR4][R6.64], R4 ;  /* 0x0000000406007986 */ /* 0x0021e8000c101b04 */
[----:B------:R0:W-:Y:S04]  /*0190*/  STG.E.64 desc[UR4][R6.64+0x8], R8 ;  /* 0x0000080806007986 */ /* 0x0001e8000c101b04 */
[----:B------:R0:W-:Y:S01]  /*01a0*/  STG.E.64 desc[UR4][R6.64+0x10], R10 ;  /* 0x0000100a06007986 */ /* 0x0001e2000c101b04 */
[----:B------:R-:W-:Y:S05]  /*01b0*/  @!P0 BRA `(.L_x_71) ;  /* 0x0000000c00408947 */ /* 0x000fea0003800000 */
[----:B------:R-:W-:Y:S01]  /*01c0*/  SHF.R.S32.HI R0, RZ, 0x1f, R13 ;  /* 0x0000001fff007819 */ /* 0x000fe2000001140d */
[----:B------:R-:W-:-:S07]  /*01d0*/  IMAD.MOV.U32 R12, RZ, RZ, RZ ;  /* 0x000000ffff0c7224 */ /* 0x000fce00078e00ff */
.L_x_77:
[----:B-1----:R-:W-:Y:S01]  /*01e0*/  LOP3.LUT R2, R13, 0x3, RZ, 0xc0, !PT ;  /* 0x000000030d027812 */ /* 0x002fe200078ec0ff */
[----:B------:R-:W-:Y:S03]  /*01f0*/  BSSY.RECONVERGENT B1, `(.L_x_72) ;  /* 0x00000c6000017945 */ /* 0x000fe60003800200 */
[----:B------:R-:W-:-:S04]  /*0200*/  ISETP.NE.U32.AND P0, PT, R2, RZ, PT ;  /* 0x000000ff0200720c */ /* 0x000fc80003f05070 */
[----:B------:R-:W-:-:S13]  /*0210*/  ISETP.NE.AND.EX P0, PT, RZ, RZ, PT, P0 ;  /* 0x000000ffff00720c */ /* 0x000fda0003f05300 */
[----:B------:R-:W-:Y:S05]  /*0220*/  @!P0 BRA `(.L_x_73) ;  /* 0x0000000c00088947 */ /* 0x000fea0003800000 */
[----:B0-----:R-:W0:Y:S01]  /*0230*/  LDC.64 R8, c[0x4][RZ] ;  /* 0x01000000ff087b82 */ /* 0x001e220000000a00 */
[----:B------:R-:W-:Y:S02]  /*0240*/  IMAD.MOV.U32 R14, RZ, RZ, RZ ;  /* 0x000000ffff0e7224 */ /* 0x000fe400078e00ff */
[----:B0-----:R-:W-:-:S07]  /*0250*/  IMAD.WIDE.U32 R8, R12, 0xc80, R8 ;  /* 0x00000c800c087825 */ /* 0x001fce00078e0008 */
.L_x_76:
[----:B-1----:R-:W-:Y:S01]  /*0260*/  IMAD.MOV.U32 R15, RZ, RZ, RZ ;  /* 0x000000ffff0f7224 */ /* 0x002fe200078e00ff */
[----:B------:R-:W-:Y:S01]  /*0270*/  CS2R R2, SRZ ;  /* 0x0000000000027805 */ /* 0x000fe2000001ff00 */
[----:B------:R-:W-:Y:S01]  /*0280*/  IMAD.MOV.U32 R17, RZ, RZ, RZ ;  /* 0x000000ffff117224 */ /* 0x000fe200078e00ff */
[----:B------:R-:W-:-:S07]  /*0290*/  CS2R R4, SRZ ;  /* 0x0000000000047805 */ /* 0x000fce000001ff00 */
.L_x_75:
[----:B------:R-:W-:-:S05]  /*02a0*/  IMAD.WIDE.U32 R10, R17, 0x4, R6 ;  /* 0x00000004110a7825 */ /* 0x000fca00078e0006 */
[----:B------:R0:W5:Y:S01]  /*02b0*/  LDG.E R16, desc[UR4][R10.64+0x4] ;  /* 0x000004040a107981 */ /* 0x000162000c1e1900 */
[----:B------:R-:W-:-:S07]  /*02c0*/  IMAD.MOV.U32 R19, RZ, RZ, RZ ;  /* 0x000000ffff137224 */ /* 0x000fce00078e00ff */
.L_x_74:
[----:B-----5:R-:W-:Y:S01]  /*02d0*/  SHF.R.U32.HI R24, RZ, R19, R16 ;  /* 0x00000013ff187219 */ /* 0x020fe20000011610 */
[----:B0-----:R-:W-:-:S03]  /*02e0*/  IMAD.SHL.U32 R10, R17, 0x20, RZ ;  /* 0x00000020110a7824 */ /* 0x001fc600078e00ff */
[----:B------:R-:W-:Y:S01]  /*02f0*/  LOP3.LUT R11, R24, 0x1, RZ, 0xc0, !PT ;  /* 0x00000001180b7812 */ /* 0x000fe200078ec0ff */
[----:B------:R-:W-:-:S03]  /*0300*/  IMAD.IADD R10, R10, 0x1, R19 ;  /* 0x000000010a0a7824 */ /* 0x000fc600078e0213 */
[----:B------:R-:W-:Y:S01]  /*0310*/  ISETP.NE.U32.AND P0, PT, R11, 0x1, PT ;  /* 0x000000010b00780c */ /* 0x000fe20003f05070 */
[----:B------:R-:W-:-:S03]  /*0320*/  IMAD R11, R10, 0x5, RZ ;  /* 0x000000050a0b7824 */ /* 0x000fc600078e02ff */
[----:B------:R-:W-:Y:S01]  /*0330*/  R2P PR, R24, 0x7e ;  /* 0x0000007e18007804 */ /* 0x000fe20000000000 */
[----:B------:R-:W-:-:S08]  /*0340*/  IMAD.WIDE.U32 R10, R11, 0x4, R8 ;  /* 0x000000040b0a7825 */ /* 0x000fd000078e0008 */
[----:B------:R-:W2:Y:S04]  /*0350*/  @!P0 LDG.E R18, desc[UR4][R10.64] ;  /* 0x000000040a128981 */ /* 0x000ea8000c1e1900 */
[----:B------:R-:W3:Y:S04]  /*0360*/  @!P0 LDG.E R20, desc[UR4][R10.64+0x10] ;  /* 0x000010040a148981 */ /* 0x000ee8000c1e1900 */
[----:B------:R-:W4:Y:S04]  /*0370*/  @P1 LDG.E R22, desc[UR4][R10.64+0x14] ;  /* 0x000014040a161981 */ /* 0x000f28000c1e1900 */
[----:B------:R-:W4:Y:S04]  /*0380*/  @P2 LDG.E R26, desc[UR4][R10.64+0x28] ;  /* 0x000028040a1a2981 */ /* 0x000f28000c1e1900 */
[----:B------:R-:W4:Y:S04]  /*0390*/  @!P0 LDG.E R21, desc[UR4][R10.64+0x4] ;  /* 0x000004040a158981 */ /* 0x000f28000c1e1900 */
[----:B------:R-:W4:Y:S04]  /*03a0*/  @!P0 LDG.E R23, desc[UR4][R10.64+0xc] ;  /* 0x00000c040a178981 */ /* 0x000f28000c1e1900 */
[----:B------:R-:W4:Y:S04]  /*03b0*/  @P1 LDG.E R25, desc[UR4][R10.64+0x18] ;  /* 0x000018040a191981 */ /* 0x000f28000c1e1900 */
[----:B------:R-:W4:Y:S04]  /*03c0*/  @P3 LDG.E R28, desc[UR4][R10.64+0x3c] ;  /* 0x00003c040a1c3981 */ /* 0x000f28000c1e1900 */
[----:B------:R-:W4:Y:S01]  /*03d0*/  @P6 LDG.E R27, desc[UR4][R10.64+0x7c] ;  /* 0x00007c040a1b6981 */ /* 0x000f22000c1e1900 */
[----:B--2---:R-:W-:-:S03]  /*03e0*/  @!P0 LOP3.LUT R15, R15, R18, RZ, 0x3c, !PT ;  /* 0x000000120f0f8212 */ /* 0x004fc600078e3cff */
[----:B------:R-:W2:Y:S01]  /*03f0*/  @!P0 LDG.E R18, desc[UR4][R10.64+0x8] ;  /* 0x000008040a128981 */ /* 0x000ea2000c1e1900 */
[----:B---3--:R-:W-:-:S03]  /*0400*/  @!P0 LOP3.LUT R3, R3, R20, RZ, 0x3c, !PT ;  /* 0x0000001403038212 */ /* 0x008fc600078e3cff */
[----:B------:R-:W3:Y:S01]  /*0410*/  @P1 LDG.E R20, desc[UR4][R10.64+0x24] ;  /* 0x000024040a141981 */ /* 0x000ee2000c1e1900 */
[----:B----4-:R-:W-:-:S03]  /*0420*/  @P1 LOP3.LUT R15, R15, R22, RZ, 0x3c, !PT ;  /* 0x000000160f0f1212 */ /* 0x010fc600078e3cff */
[----:B------:R-:W4:Y:S01]  /*0430*/  @P2 LDG.E R22, desc[UR4][R10.64+0x38] ;  /* 0x000038040a162981 */ /* 0x000f22000c1e1900 */
[----:B------:R-:W-:-:S03]  /*0440*/  @P2 LOP3.LUT R15, R15, R26, RZ, 0x3c, !PT ;  /* 0x0000001a0f0f2212 */ /* 0x000fc600078e3cff */
[----:B------:R-:W4:Y:S01]  /*0450*/  @P4 LDG.E R26, desc[UR4][R10.64+0x50] ;  /* 0x000050040a1a4981 */ /* 0x000f22000c1e1900 */
[----:B------:R-:W-:-:S03]  /*0460*/  @!P0 LOP3.LUT R4, R4, R21, RZ, 0x3c, !PT ;  /* 0x0000001504048212 */ /* 0x000fc600078e3cff */
[----:B------:R-:W4:Y:S01]  /*0470*/  @P1 LDG.E R21, desc[UR4][R10.64+0x20] ;  /* 0x000020040a151981 */ /* 0x000f22000c1e1900 */
[----:B------:R-:W-:-:S03]  /*0480*/  @!P0 LOP3.LUT R2, R2, R23, RZ, 0x3c, !PT ;  /* 0x0000001702028212 */ /* 0x000fc600078e3cff */
[----:B------:R-:W4:Y:S01]  /*0490*/  @P2 LDG.E R23, desc[UR4][R10.64+0x2c] ;  /* 0x00002c040a172981 */ /* 0x000f22000c1e1900 */
[----:B------:R-:W-:-:S03]  /*04a0*/  @P1 LOP3.LUT R4, R4, R25, RZ, 0x3c, !PT ;  /* 0x0000001904041212 */ /* 0x000fc600078e3cff */
[----:B------:R-:W4:Y:S01]  /*04b0*/  @P2 LDG.E R25, desc[UR4][R10.64+0x34] ;  /* 0x000034040a192981 */ /* 0x000f22000c1e1900 */
[----:B--2---:R-:W-:-:S03]  /*04c0*/  @!P0 LOP3.LUT R5, R5, R18, RZ, 0x3c, !PT ;  /* 0x0000001205058212 */ /* 0x004fc600078e3cff */
[----:B------:R-:W2:Y:S01]  /*04d0*/  @P1 LDG.E R18, desc[UR4][R10.64+0x1c] ;  /* 0x00001c040a121981 */ /* 0x000ea2000c1e1900 */
[----:B---3--:R-:W-:-:S03]  /*04e0*/  @P1 LOP3.LUT R3, R3, R20, RZ, 0x3c, !PT ;  /* 0x0000001403031212 */ /* 0x008fc600078e3cff */
[----:B------:R-:W3:Y:S01]  /*04f0*/  @P2 LDG.E R20, desc[UR4][R10.64+0x30] ;  /* 0x000030040a142981 */ /* 0x000ee2000c1e1900 */
[----:B----4-:R-:W-:-:S03]  /*0500*/  @P2 LOP3.LUT R3, R3, R22, RZ, 0x3c, !PT ;  /* 0x0000001603032212 */ /* 0x010fc600078e3cff */
[----:B------:R-:W4:Y:S01]  /*0510*/  @P3 LDG.E R22, desc[UR4][R10.64+0x4c] ;  /* 0x00004c040a163981 */ /* 0x000f22000c1e1900 */
[----:B------:R-:W-:-:S04]  /*0520*/  @P3 LOP3.LUT R15, R15, R28, RZ, 0x3c, !PT ;  /* 0x0000001c0f0f3212 */ /* 0x000fc800078e3cff */
[----:B------:R-:W-:Y:S02]  /*0530*/  @P4 LOP3.LUT R15, R15, R26, RZ, 0x3c, !PT ;  /* 0x0000001a0f0f4212 */ /* 0x000fe400078e3cff */
[----:B------:R-:W-:Y:S01]  /*0540*/  @P1 LOP3.LUT R2, R2, R21, RZ, 0x3c, !PT ;  /* 0x0000001502021212 */ /* 0x000fe200078e3cff */
[----:B------:R-:W4:Y:S04]  /*0550*/  @P5 LDG.E R26, desc[UR4][R10.64+0x64] ;  /* 0x000064040a1a5981 */ /* 0x000f28000c1e1900 */
[----:B------:R-:W4:Y:S01]  /*0560*/  @P3 LDG.E R21, desc[UR4][R10.64+0x40] ;  /* 0x000040040a153981 */ /* 0x000f22000c1e1900 */
[----:B------:R-:W-:Y:S02]  /*0570*/  @P2 LOP3.LUT R4, R4, R23, RZ, 0x3c, !PT ;  /* 0x0000001704042212 */ /* 0x000fe400078e3cff */
[----:B------:R-:W-:Y:S01]  /*0580*/  @P2 LOP3.LUT R2, R2, R25, RZ, 0x3c, !PT ;  /* 0x0000001902022212 */ /* 0x000fe200078e3cff */
[----:B------:R-:W4:Y:S04]  /*0590*/  @P3 LDG.E R23, desc[UR4][R10.64+0x48] ;  /* 0x000048040a173981 */ /* 0x000f28000c1e1900 */
[----:B------:R-:W4:Y:S01]  /*05a0*/  @P4 LDG.E R25, desc[UR4][R10.64+0x54] ;  /* 0x000054040a194981 */ /* 0x000f22000c1e1900 */
[----:B--2---:R-:W-:-:S03]  /*05b0*/  @P1 LOP3.LUT R5, R5, R18, RZ, 0x3c, !PT ;  /* 0x0000001205051212 */ /* 0x004fc600078e3cff */
[----:B------:R-:W2:Y:S01]  /*05c0*/  @P3 LDG.E R18, desc[UR4][R10.64+0x44] ;  /* 0x000044040a123981 */ /* 0x000ea2000c1e1900 */
[----:B---3--:R-:W-:-:S03]  /*05d0*/  @P2 LOP3.LUT R5, R5, R20, RZ, 0x3c, !PT ;  /* 0x0000001405052212 */ /* 0x008fc600078e3cff */
[----:B------:R-:W3:Y:S01]  /*05e0*/  @P4 LDG.E R20, desc[UR4][R10.64+0x58] ;  /* 0x000058040a144981 */ /* 0x000ee2000c1e1900 */
[----:B----4-:R-:W-:-:S03]  /*05f0*/  @P3 LOP3.LUT R3, R3, R22, RZ, 0x3c, !PT ;  /* 0x0000001603033212 */ /* 0x010fc600078e3cff */
[----:B------:R-:W4:Y:S01]  /*0600*/  @P4 LDG.E R22, desc[UR4][R10.64+0x60] ;  /* 0x000060040a164981 */ /* 0x000f22000c1e1900 */
[----:B------:R-:W-:Y:S02]  /*0610*/  LOP3.LUT P0, RZ, R24, 0x80, RZ, 0xc0, !PT ;  /* 0x0000008018ff7812 */ /* 0x000fe4000780c0ff */
[----:B------:R-:W-:Y:S02]  /*0620*/  @P5 LOP3.LUT R15, R15, R26, RZ, 0x3c, !PT ;  /* 0x0000001a0f0f5212 */ /* 0x000fe400078e3cff */
[----:B------:R-:W4:Y:S01]  /*0630*/  @P6 LDG.E R26, desc[UR4][R10.64+0x78] ;  /* 0x000078040a1a6981 */ /* 0x000f22000c1e1900 */
[----:B------:R-:W-:-:S03]  /*0640*/  @P3 LOP3.LUT R4, R4, R21, RZ, 0x3c, !PT ;  /* 0x0000001504043212 */ /* 0x000fc600078e3cff */
[----:B------:R-:W4:Y:S01]  /*0650*/  @P4 LDG.E R21, desc[UR4][R10.64+0x5c] ;  /* 0x00005c040a154981 */ /* 0x000f22000c1e1900 */
[----:B------:R-:W-:-:S03]  /*0660*/  @P3 LOP3.LUT R2, R2, R23, RZ, 0x3c, !PT ;  /* 0x0000001702023212 */ /* 0x000fc600078e3cff */
[----:B------:R-:W4:Y:S01]  /*0670*/  @P5 LDG.E R23, desc[UR4][R10.64+0x68] ;  /* 0x000068040a175981 */ /* 0x000f22000c1e1900 */
[----:B------:R-:W-:-:S03]  /*0680*/  @P4 LOP3.LUT R4, R4, R25, RZ, 0x3c, !PT ;  /* 0x0000001904044212 */ /* 0x000fc600078e3cff */
[----:B------:R-:W4:Y:S01]  /*0690*/  @P5 LDG.E R25, desc[UR4][R10.64+0x70] ;  /* 0x000070040a195981 */ /* 0x000f22000c1e1900 */
[----:B--2---:R-:W-:-:S03]  /*06a0*/  @P3 LOP3.LUT R5, R5, R18, RZ, 0x3c, !PT ;  /* 0x0000001205053212 */ /* 0x004fc600078e3cff */
[----:B------:R-:W2:Y:S01]  /*06b0*/  @P5 LDG.E R18, desc[UR4][R10.64+0x6c] ;  /* 0x00006c040a125981 */ /* 0x000ea2000c1e1900 */
[----:B---3--:R-:W-:-:S03]  /*06c0*/  @P4 LOP3.LUT R5, R5, R20, RZ, 0x3c, !PT ;  /* 0x0000001405054212 */ /* 0x008fc600078e3cff */
[----:B------:R-:W3:Y:S01]  /*06d0*/  @P5 LDG.E R20, desc[UR4][R10.64+0x74] ;  /* 0x000074040a145981 */ /* 0x000ee2000c1e1900 */
[----:B----4-:R-:W-:-:S03]  /*06e0*/  @P4 LOP3.LUT R3, R3, R22, RZ, 0x3c, !PT ;  /* 0x0000001603034212 */ /* 0x010fc600078e3cff */
[----:B------:R-:W4:Y:S01]  /*06f0*/  @P0 LDG.E R22, desc[UR4][R10.64+0x8c] ;  /* 0x00008c040a160981 */ /* 0x000f22000c1e1900 */
[----:B------:R-:W-:-:S03]  /*0700*/  @P6 LOP3.LUT R15, R15, R26, RZ, 0x3c, !PT ;  /* 0x0000001a0f0f6212 */ /* 0x000fc600078e3cff */
        /* <DEDUP_REMOVED lines=13> */
[----:B------:R-:W-:Y:S02]  /*07e0*/  @P6 LOP3.LUT R4, R4, R27, RZ, 0x3c, !PT ;  /* 0x0000001b04046212 */ /* 0x000fe400078e3cff */
[----:B------:R-:W-:Y:S02]  /*07f0*/  @P6 LOP3.LUT R2, R2, R21, RZ, 0x3c, !PT ;  /* 0x0000001502026212 */ /* 0x000fe400078e3cff */
[----:B------:R-:W-:Y:S02]  /*0800*/  @P0 LOP3.LUT R4, R4, R23, RZ, 0x3c, !PT ;  /* 0x0000001704040212 */ /* 0x000fe400078e3cff */
[----:B------:R-:W-:Y:S02]  /*0810*/  @P0 LOP3.LUT R2, R2, R25, RZ, 0x3c, !PT ;  /* 0x0000001902020212 */ /* 0x000fe400078e3cff */
[----:B--2---:R-:W-:Y:S02]  /*0820*/  @P6 LOP3.LUT R5, R5, R18, RZ, 0x3c, !PT ;  /* 0x0000001205056212 */ /* 0x004fe400078e3cff */
[----:B---3--:R-:W-:-:S02]  /*0830*/  @P6 LOP3.LUT R3, R3, R20, RZ, 0x3c, !PT ;  /* 0x0000001403036212 */ /* 0x008fc400078e3cff */
[----:B----4-:R-:W-:Y:S02]  /*0840*/  @P0 LOP3.LUT R5, R5, R22, RZ, 0x3c, !PT ;  /* 0x0000001605050212 */ /* 0x010fe400078e3cff */
[----:B------:R-:W-:Y:S02]  /*0850*/  @P0 LOP3.LUT R3, R3, R26, RZ, 0x3c, !PT ;  /* 0x0000001a03030212 */ /* 0x000fe400078e3cff */
[----:B------:R-:W-:-:S13]  /*0860*/  R2P PR, R24.B1, 0x7f ;  /* 0x0000007f18007804 */ /* 0x000fda0000001000 */
[----:B------:R-:W2:Y:S04]  /*0870*/  @P0 LDG.E R18, desc[UR4][R10.64+0xa0] ;  /* 0x0000a0040a120981 */ /* 0x000ea8000c1e1900 */
[----:B------:R-:W3:Y:S04]  /*0880*/  @P1 LDG.E R22, desc[UR4][R10.64+0xb4] ;  /* 0x0000b4040a161981 */ /* 0x000ee8000c1e1900 */
[----:B------:R-:W4:Y:S04]  /*0890*/  @P2 LDG.E R26, desc[UR4][R10.64+0xc8] ;  /* 0x0000c8040a1a2981 */ /* 0x000f28000c1e1900 */
[----:B------:R-:W4:Y:S04]  /*08a0*/  @P3 LDG.E R28, desc[UR4][R10.64+0xdc] ;  /* 0x0000dc040a1c3981 */ /* 0x000f28000c1e1900 */
[----:B------:R-:W4:Y:S04]  /*08b0*/  @P0 LDG.E R23, desc[UR4][R10.64+0xa4] ;  /* 0x0000a4040a170981 */ /* 0x000f28000c1e1900 */
[----:B------:R-:W4:Y:S04]  /*08c0*/  @P0 LDG.E R20, desc[UR4][R10.64+0xa8] ;  /* 0x0000a8040a140981 */ /* 0x000f28000c1e1900 */
[----:B------:R-:W4:Y:S04]  /*08d0*/  @P4 LDG.E R25, desc[UR4][R10.64+0xf0] ;  /* 0x0000f0040a194981 */ /* 0x000f28000c1e1900 */
        /* <DEDUP_REMOVED lines=21> */
[----:B------:R-:W-:Y:S02]  /*0a30*/  LOP3.LUT P0, RZ, R24, 0x8000, RZ, 0xc0, !PT ;  /* 0x0000800018ff7812 */ /* 0x000fe4000780c0ff */
[----:B----4-:R-:W-:Y:S01]  /*0a40*/  @P5 LOP3.LUT R15, R15, R26, RZ, 0x3c, !PT ;  /* 0x0000001a0f0f5212 */ /* 0x010fe200078e3cff */
[----:B------:R-:W4:Y:S04]  /*0a50*/  @P3 LDG.E R24, desc[UR4][R10.64+0xe4] ;  /* 0x0000e4040a183981 */ /* 0x000f28000c1e1900 */
[----:B------:R-:W2:Y:S01]  /*0a60*/  @P6 LDG.E R26, desc[UR4][R10.64+0x118] ;  /* 0x000118040a1a6981 */ /* 0x000ea2000c1e1900 */
        /* <DEDUP_REMOVED lines=8> */
[----:B---3--:R-:W-:-:S03]  /*0af0*/  @P2 LOP3.LUT R3, R3, R22, RZ, 0x3c, !PT ;  /* 0x0000001603032212 */ /* 0x008fc600078e3cff */
[----:B------:R-:W3:Y:S01]  /*0b00*/  @P4 LDG.E R22, desc[UR4][R10.64+0x100] ;  /* 0x000100040a164981 */ /* 0x000ee2000c1e1900 */
[----:B--2---:R-:W-:-:S03]  /*0b10*/  @P6 LOP3.LUT R15, R15, R26, RZ, 0x3c, !PT ;  /* 0x0000001a0f0f6212 */ /* 0x004fc600078e3cff */
[----:B------:R-:W2:Y:S01]  /*0b20*/  @P0 LDG.E R26, desc[UR4][R10.64+0x12c] ;  /* 0x00012c040a1a0981 */ /* 0x000ea2000c1e1900 */
[----:B----4-:R-:W-:-:S03]  /*0b30*/  @P2 LOP3.LUT R2, R2, R23, RZ, 0x3c, !PT ;  /* 0x0000001702022212 */ /* 0x010fc600078e3cff */
[----:B------:R-:W4:Y:S01]  /*0b40*/  @P4 LDG.E R23, desc[UR4][R10.64+0xfc] ;  /* 0x0000fc040a174981 */ /* 0x000f22000c1e1900 */
[----:B------:R-:W-:-:S03]  /*0b50*/  @P2 LOP3.LUT R5, R5, R20, RZ, 0x3c, !PT ;  /* 0x0000001405052212 */ /* 0x000fc600078e3cff */
[----:B------:R-:W4:Y:S01]  /*0b60*/  @P4 LDG.E R20, desc[UR4][R10.64+0xf8] ;  /* 0x0000f8040a144981 */ /* 0x000f22000c1e1900 */
[----:B------:R-:W-:Y:S02]  /*0b70*/  @P3 LOP3.LUT R2, R2, R27, RZ, 0x3c, !PT ;  /* 0x0000001b02023212 */ /* 0x000fe400078e3cff */
[----:B------:R-:W-:Y:S01]  /*0b80*/  @P3 LOP3.LUT R4, R4, R25, RZ, 0x3c, !PT ;  /* 0x0000001904043212 */ /* 0x000fe200078e3cff */
[----:B------:R-:W4:Y:S01]  /*0b90*/  @P5 LDG.E R27, desc[UR4][R10.64+0x110] ;  /* 0x000110040a1b5981 */ /* 0x000f22000c1e1900 */
[----:B------:R-:W-:-:S03]  /*0ba0*/  @P3 LOP3.LUT R5, R5, R24, RZ, 0x3c, !PT ;  /* 0x0000001805053212 */ /* 0x000fc600078e3cff */
[----:B------:R-:W4:Y:S04]  /*0bb0*/  @P5 LDG.E R25, desc[UR4][R10.64+0x108] ;  /* 0x000108040a195981 */ /* 0x000f28000c1e1900 */
        /* <DEDUP_REMOVED lines=19> */
[----:B------:R-:W-:-:S05]  /*0cf0*/  VIADD R19, R19, 0x10 ;  /* 0x0000001013137836 */ /* 0x000fca0000000000 */
[----:B------:R-:W-:Y:S02]  /*0d00*/  ISETP.NE.AND P1, PT, R19, 0x20, PT ;  /* 0x000000201300780c */ /* 0x000fe40003f25270 */
[----:B------:R-:W-:Y:S02]  /*0d10*/  @P5 LOP3.LUT R3, R3, R18, RZ, 0x3c, !PT ;  /* 0x0000001203035212 */ /* 0x000fe400078e3cff */
[----:B------:R-:W-:Y:S02]  /*0d20*/  @P6 LOP3.LUT R4, R4, R21, RZ, 0x3c, !PT ;  /* 0x0000001504046212 */ /* 0x000fe400078e3cff */
[----:B---3--:R-:W-:-:S04]  /*0d30*/  @P6 LOP3.LUT R3, R3, R22, RZ, 0x3c, !PT ;  /* 0x0000001603036212 */ /* 0x008fc800078e3cff */
[----:B--2---:R-:W-:Y:S02]  /*0d40*/  @P0 LOP3.LUT R3, R3, R26, RZ, 0x3c, !PT ;  /* 0x0000001a03030212 */ /* 0x004fe400078e3cff */
[----:B----4-:R-:W-:Y:S02]  /*0d50*/  @P6 LOP3.LUT R2, R2, R23, RZ, 0x3c, !PT ;  /* 0x0000001702026212 */ /* 0x010fe400078e3cff */
[----:B------:R-:W-:Y:S02]  /*0d60*/  @P6 LOP3.LUT R5, R5, R20, RZ, 0x3c, !PT ;  /* 0x0000001405056212 */ /* 0x000fe400078e3cff */
[----:B------:R-:W-:Y:S02]  /*0d70*/  @P0 LOP3.LUT R2, R2, R27, RZ, 0x3c, !PT ;  /* 0x0000001b02020212 */ /* 0x000fe400078e3cff */
[----:B------:R-:W-:Y:S02]  /*0d80*/  @P0 LOP3.LUT R4, R4, R25, RZ, 0x3c, !PT ;  /* 0x0000001904040212 */ /* 0x000fe400078e3cff */
[----:B------:R-:W-:Y:S01]  /*0d90*/  @P0 LOP3.LUT R5, R5, R24, RZ, 0x3c, !PT ;  /* 0x0000001805050212 */ /* 0x000fe200078e3cff */
[----:B------:R-:W-:Y:S06]  /*0da0*/  @P1 BRA `(.L_x_74) ;  /* 0xfffffff400481947 */ /* 0x000fec000383ffff */
[----:B------:R-:W-:-:S05]  /*0db0*/  VIADD R17, R17, 0x1 ;  /* 0x0000000111117836 */ /* 0x000fca0000000000 */
[----:B------:R-:W-:-:S13]  /*0dc0*/  ISETP.NE.AND P0, PT, R17, 0x5, PT ;  /* 0x000000051100780c */ /* 0x000fda0003f05270 */
[----:B------:R-:W-:Y:S05]  /*0dd0*/  @P0 BRA `(.L_x_75) ;  /* 0xfffffff400300947 */ /* 0x000fea000383ffff */
[----:B------:R1:W-:Y:S01]  /*0de0*/  STG.E.64 desc[UR4][R6.64+0x8], R4 ;  /* 0x0000080406007986 */ /* 0x0003e2000c101b04 */
[----:B------:R-:W-:Y:S01]  /*0df0*/  VIADD R14, R14, 0x1 ;  /* 0x000000010e0e7836 */ /* 0x000fe20000000000 */
[----:B------:R-:W-:Y:S02]  /*0e00*/  LOP3.LUT R11, R13, 0x3, RZ, 0xc0, !PT ;  /* 0x000000030d0b7812 */ /* 0x000fe400078ec0ff */
[----:B------:R1:W-:Y:S02]  /*0e10*/  STG.E.64 desc[UR4][R6.64+0x10], R2 ;  /* 0x0000100206007986 */ /* 0x0003e4000c101b04 */
[----:B------:R-:W-:Y:S02]  /*0e20*/  ISETP.GE.U32.AND P0, PT, R14, R11, PT ;  /* 0x0000000b0e00720c */ /* 0x000fe40003f06070 */
[----:B------:R1:W-:Y:S11]  /*0e30*/  STG.E desc[UR4][R6.64+0x4], R15 ;  /* 0x0000040f06007986 */ /* 0x0003f6000c101904 */
[----:B------:R-:W-:Y:S05]  /*0e40*/  @!P0 BRA `(.L_x_76) ;  /* 0xfffffff400048947 */ /* 0x000fea000383ffff */
.L_x_73:
[----:B------:R-:W-:Y:S05]  /*0e50*/  BSYNC.RECONVERGENT B1 ;  /* 0x0000000000017941 */ /* 0x000fea0003800200 */
.L_x_72:
[C---:B------:R-:W-:Y:S01]  /*0e60*/  ISETP.GT.U32.AND P0, PT, R13.reuse, 0x3, PT ;  /* 0x000000030d00780c */ /* 0x040fe20003f04070 */
[----:B------:R-:W-:Y:S01]  /*0e70*/  VIADD R12, R12, 0x1 ;  /* 0x000000010c0c7836 */ /* 0x000fe20000000000 */
[--C-:B------:R-:W-:Y:S02]  /*0e80*/  SHF.R.U64 R13, R13, 0x2, R0.reuse ;  /* 0x000000020d0d7819 */ /* 0x100fe40000001200 */
[----:B------:R-:W-:Y:S02]  /*0e90*/  ISETP.GT.U32.AND.EX P0, PT, R0, RZ, PT, P0 ;  /* 0x000000ff0000720c */ /* 0x000fe40003f04100 */
[----:B------:R-:W-:-:S11]  /*0ea0*/  SHF.R.U32.HI R0, RZ, 0x2, R0 ;  /* 0x00000002ff007819 */ /* 0x000fd60000011600 */
[----:B------:R-:W-:Y:S05]  /*0eb0*/  @P0 BRA `(.L_x_77) ;  /* 0xfffffff000c80947 */ /* 0x000fea000383ffff */
.L_x_71:
[----:B------:R-:W-:Y:S05]  /*0ec0*/  BSYNC.RECONVERGENT B0 ;  /* 0x0000000000007941 */ /* 0x000fea0003800200 */
.L_x_70:
[----:B------:R-:W-:Y:S04]  /*0ed0*/  STG.E.64 desc[UR4][R6.64+0x18], RZ ;  /* 0x000018ff06007986 */ /* 0x000fe8000c101b04 */
[----:B------:R-:W-:Y:S04]  /*0ee0*/  STG.E desc[UR4][R6.64+0x20], RZ ;  /* 0x000020ff06007986 */ /* 0x000fe8000c101904 */
[----:B------:R-:W-:Y:S01]  /*0ef0*/  STG.E.64 desc[UR4][R6.64+0x28], RZ ;  /* 0x000028ff06007986 */ /* 0x000fe2000c101b04 */
[----:B------:R-:W-:Y:S05]  /*0f00*/  EXIT ;  /* 0x000000000000794d */ /* 0x000fea0003800000 */
.L_x_78:
        /* <DEDUP_REMOVED lines=15> */
.L_x_87:


//--------------------- .nv.global.init           --------------------------
	.section	.nv.global.init,"aw",@progbits
	.align	4
.nv.global.init:
	.type		mrg32k3aM1SubSeq,@object
	.size		mrg32k3aM1SubSeq,(mrg32k3aM2SubSeq - mrg32k3aM1SubSeq)
mrg32k3aM1SubSeq:
        /*0000*/ 	.byte	0x0b, 0xcc, 0xee, 0x04, 0x73, 0x29, 0x8b, 0x6f, 0xf6, 0x53, 0x03, 0xf6, 0x23, 0xf6, 0xea, 0xda
        /* <DEDUP_REMOVED lines=125> */
	.type		mrg32k3aM2SubSeq,@object
	.size		mrg32k3aM2SubSeq,(mrg32k3aM1 - mrg32k3aM2SubSeq)
mrg32k3aM2SubSeq:
        /* <DEDUP_REMOVED lines=126> */
	.type		mrg32k3aM1,@object
	.size		mrg32k3aM1,(mrg32k3aM1Seq - mrg32k3aM1)
mrg32k3aM1:
        /* <DEDUP_REMOVED lines=144> */
	.type		mrg32k3aM1Seq,@object
	.size		mrg32k3aM1Seq,(mrg32k3aM2 - mrg32k3aM1Seq)
mrg32k3aM1Seq:
        /* <DEDUP_REMOVED lines=144> */
	.type		mrg32k3aM2,@object
	.size		mrg32k3aM2,(mrg32k3aM2Seq - mrg32k3aM2)
mrg32k3aM2:
        /* <DEDUP_REMOVED lines=144> */
	.type		mrg32k3aM2Seq,@object
	.size		mrg32k3aM2Seq,(precalc_xorwow_matrix - mrg32k3aM2Seq)
mrg32k3aM2Seq:
        /* <DEDUP_REMOVED lines=144> */
	.type		precalc_xorwow_matrix,@object
	.size		precalc_xorwow_matrix,(precalc_xorwow_offset_matrix - precalc_xorwow_matrix)
precalc_xorwow_matrix:
        /* <DEDUP_REMOVED lines=6400> */
	.type		precalc_xorwow_offset_matrix,@object
	.size		precalc_xorwow_offset_matrix,(.L_1 - precalc_xorwow_offset_matrix)
precalc_xorwow_offset_matrix:
        /* <DEDUP_REMOVED lines=6400> */
.L_1:


//--------------------- .nv.shared.reserved.0     --------------------------
	.section	.nv.shared.reserved.0,"aw",@nobits
	.weak		__nv_reservedSMEM_offset_0_alias
	.size		__nv_reservedSMEM_offset_0_alias, 0, 64
	.other		__nv_reservedSMEM_offset_0_alias,@"STO_CUDA_RESERVED_SHARED STV_DEFAULT"
__nv_reservedSMEM_offset_0_alias:
	.zero		0
	.zero		64


//--------------------- .nv.constant0._Z18deposit_pheromonesPiPfS0_i --------------------------
	.section	.nv.constant0._Z18deposit_pheromonesPiPfS0_i,"a",@progbits
	.sectionflags	@""
	.align	4
.nv.constant0._Z18deposit_pheromonesPiPfS0_i:
	.zero		924


//--------------------- .nv.constant0._Z20evaporate_pheromonesPfi --------------------------
	.section	.nv.constant0._Z20evaporate_pheromonesPfi,"a",@progbits
	.sectionflags	@""
	.align	4
.nv.constant0._Z20evaporate_pheromonesPfi:
	.zero		908


//--------------------- .nv.constant0._Z26compute_distances_of_toursPiPfS0_i --------------------------
	.section	.nv.constant0._Z26compute_distances_of_toursPiPfS0_i,"a",@progbits
	.sectionflags	@""
	.align	4
.nv.constant0._Z26compute_distances_of_toursPiPfS0_i:
	.zero		924


//--------------------- .nv.constant0._Z15construct_toursPiPfS0_iP17curandStateXORWOW --------------------------
	.section	.nv.constant0._Z15construct_toursPiPfS0_iP17curandStateXORWOW,"a",@progbits
	.sectionflags	@""
	.align	4
.nv.constant0._Z15construct_toursPiPfS0_iP17curandStateXORWOW:
	.zero		936


//--------------------- .nv.constant0._Z17compute_distancesPfS_S_S_i --------------------------
	.section	.nv.constant0._Z17compute_distancesPfS_S_S_i,"a",@progbits
	.sectionflags	@""
	.align	4
.nv.constant0._Z17compute_distancesPfS_S_S_i:
	.zero		932


//--------------------- .nv.constant0._Z8init_rngP17curandStateXORWOWi --------------------------
	.section	.nv.constant0._Z8init_rngP17curandStateXORWOWi,"a",@progbits
	.sectionflags	@""
	.align	4
.nv.constant0._Z8init_rngP17curandStateXORWOWi:
	.zero		908


//--------------------- SYMBOLS --------------------------

	.type		.nv.reservedSmem.offset0,@object
	.size		.nv.reservedSmem.offset0,0x4
